//
// Generated by NVIDIA NVVM Compiler
//
// Compiler Build ID: CL-36424714
// Cuda compilation tools, release 13.0, V13.0.88
// Based on NVVM 20.0.0
//

.version 9.0
.target sm_100
.address_size 64

	// .globl	gemm_tiled
// _ZZ10gemm_tiledE4ds_A has been demoted
// _ZZ10gemm_tiledE4ds_B has been demoted
// _ZZ15gemm_tiled_reluE4ds_A has been demoted
// _ZZ15gemm_tiled_reluE4ds_B has been demoted
// _ZZ20gemm_tiled_optimizedE4ds_A has been demoted
// _ZZ20gemm_tiled_optimizedE4ds_B has been demoted
// _ZZ25gemm_tiled_relu_optimizedE4ds_A has been demoted
// _ZZ25gemm_tiled_relu_optimizedE4ds_B has been demoted

.visible .entry gemm_tiled(
	.param .u64 .ptr .align 1 gemm_tiled_param_0,
	.param .u64 .ptr .align 1 gemm_tiled_param_1,
	.param .u64 .ptr .align 1 gemm_tiled_param_2,
	.param .u32 gemm_tiled_param_3,
	.param .u32 gemm_tiled_param_4,
	.param .u32 gemm_tiled_param_5
)
{
	.reg .pred 	%p<12>;
	.reg .b32 	%r<46>;
	.reg .b32 	%f<63>;
	.reg .b64 	%rd<13>;
	// demoted variable
	.shared .align 4 .b8 _ZZ10gemm_tiledE4ds_A[1088];
	// demoted variable
	.shared .align 4 .b8 _ZZ10gemm_tiledE4ds_B[1088];
	ld.param.u64 	%rd3, [gemm_tiled_param_0];
	ld.param.u64 	%rd4, [gemm_tiled_param_1];
	ld.param.u64 	%rd5, [gemm_tiled_param_2];
	ld.param.u32 	%r24, [gemm_tiled_param_3];
	ld.param.u32 	%r25, [gemm_tiled_param_4];
	ld.param.u32 	%r26, [gemm_tiled_param_5];
	mov.u32 	%r27, %ctaid.x;
	mov.u32 	%r28, %ctaid.y;
	mov.u32 	%r41, %tid.x;
	mov.u32 	%r43, %tid.y;
	shl.b32 	%r29, %r28, 4;
	add.s32 	%r3, %r29, %r43;
	shl.b32 	%r4, %r27, 4;
	add.s32 	%r5, %r4, %r41;
	setp.lt.s32 	%p1, %r26, -14;
	mov.f32 	%f62, 0f00000000;
	@%p1 bra 	$L__BB0_7;
	add.s32 	%r30, %r26, -1;
	shr.s32 	%r31, %r30, 31;
	shr.u32 	%r32, %r31, 28;
	add.s32 	%r33, %r30, %r32;
	shr.s32 	%r34, %r33, 4;
	neg.s32 	%r45, %r34;
	mul.lo.s32 	%r35, %r43, 68;
	mov.u32 	%r36, _ZZ10gemm_tiledE4ds_A;
	add.s32 	%r6, %r36, %r35;
	shl.b32 	%r37, %r41, 2;
	add.s32 	%r7, %r6, %r37;
	mov.u32 	%r38, _ZZ10gemm_tiledE4ds_B;
	add.s32 	%r9, %r38, %r37;
	add.s32 	%r8, %r9, %r35;
	mad.lo.s32 	%r39, %r43, %r25, %r41;
	add.s32 	%r44, %r39, %r4;
	shl.b32 	%r12, %r25, 4;
	mad.lo.s32 	%r42, %r26, %r3, %r41;
	cvta.to.global.u64 	%rd1, %rd3;
	cvta.to.global.u64 	%rd2, %rd4;
	mov.f32 	%f62, 0f00000000;
$L__BB0_2:
	setp.ge.s32 	%p2, %r3, %r24;
	setp.ge.s32 	%p3, %r41, %r26;
	mov.f32 	%f60, 0f00000000;
	or.pred  	%p4, %p2, %p3;
	@%p4 bra 	$L__BB0_4;
	mul.wide.s32 	%rd6, %r42, 4;
	add.s64 	%rd7, %rd1, %rd6;
	ld.global.f32 	%f60, [%rd7];
$L__BB0_4:
	setp.ge.s32 	%p5, %r5, %r25;
	st.shared.f32 	[%r7], %f60;
	setp.ge.s32 	%p6, %r43, %r26;
	mov.f32 	%f61, 0f00000000;
	or.pred  	%p7, %p6, %p5;
	@%p7 bra 	$L__BB0_6;
	mul.wide.s32 	%rd8, %r44, 4;
	add.s64 	%rd9, %rd2, %rd8;
	ld.global.f32 	%f61, [%rd9];
$L__BB0_6:
	st.shared.f32 	[%r8], %f61;
	bar.sync 	0;
	ld.shared.f32 	%f12, [%r6];
	ld.shared.f32 	%f13, [%r9];
	fma.rn.f32 	%f14, %f12, %f13, %f62;
	ld.shared.f32 	%f15, [%r6+4];
	ld.shared.f32 	%f16, [%r9+68];
	fma.rn.f32 	%f17, %f15, %f16, %f14;
	ld.shared.f32 	%f18, [%r6+8];
	ld.shared.f32 	%f19, [%r9+136];
	fma.rn.f32 	%f20, %f18, %f19, %f17;
	ld.shared.f32 	%f21, [%r6+12];
	ld.shared.f32 	%f22, [%r9+204];
	fma.rn.f32 	%f23, %f21, %f22, %f20;
	ld.shared.f32 	%f24, [%r6+16];
	ld.shared.f32 	%f25, [%r9+272];
	fma.rn.f32 	%f26, %f24, %f25, %f23;
	ld.shared.f32 	%f27, [%r6+20];
	ld.shared.f32 	%f28, [%r9+340];
	fma.rn.f32 	%f29, %f27, %f28, %f26;
	ld.shared.f32 	%f30, [%r6+24];
	ld.shared.f32 	%f31, [%r9+408];
	fma.rn.f32 	%f32, %f30, %f31, %f29;
	ld.shared.f32 	%f33, [%r6+28];
	ld.shared.f32 	%f34, [%r9+476];
	fma.rn.f32 	%f35, %f33, %f34, %f32;
	ld.shared.f32 	%f36, [%r6+32];
	ld.shared.f32 	%f37, [%r9+544];
	fma.rn.f32 	%f38, %f36, %f37, %f35;
	ld.shared.f32 	%f39, [%r6+36];
	ld.shared.f32 	%f40, [%r9+612];
	fma.rn.f32 	%f41, %f39, %f40, %f38;
	ld.shared.f32 	%f42, [%r6+40];
	ld.shared.f32 	%f43, [%r9+680];
	fma.rn.f32 	%f44, %f42, %f43, %f41;
	ld.shared.f32 	%f45, [%r6+44];
	ld.shared.f32 	%f46, [%r9+748];
	fma.rn.f32 	%f47, %f45, %f46, %f44;
	ld.shared.f32 	%f48, [%r6+48];
	ld.shared.f32 	%f49, [%r9+816];
	fma.rn.f32 	%f50, %f48, %f49, %f47;
	ld.shared.f32 	%f51, [%r6+52];
	ld.shared.f32 	%f52, [%r9+884];
	fma.rn.f32 	%f53, %f51, %f52, %f50;
	ld.shared.f32 	%f54, [%r6+56];
	ld.shared.f32 	%f55, [%r9+952];
	fma.rn.f32 	%f56, %f54, %f55, %f53;
	ld.shared.f32 	%f57, [%r6+60];
	ld.shared.f32 	%f58, [%r9+1020];
	fma.rn.f32 	%f62, %f57, %f58, %f56;
	bar.sync 	0;
	add.s32 	%r45, %r45, 1;
	add.s32 	%r44, %r44, %r12;
	add.s32 	%r43, %r43, 16;
	add.s32 	%r42, %r42, 16;
	add.s32 	%r41, %r41, 16;
	setp.ne.s32 	%p8, %r45, 1;
	@%p8 bra 	$L__BB0_2;
$L__BB0_7:
	setp.ge.s32 	%p9, %r3, %r24;
	setp.ge.s32 	%p10, %r5, %r25;
	or.pred  	%p11, %p9, %p10;
	@%p11 bra 	$L__BB0_9;
	mad.lo.s32 	%r40, %r25, %r3, %r5;
	cvta.to.global.u64 	%rd10, %rd5;
	mul.wide.u32 	%rd11, %r40, 4;
	add.s64 	%rd12, %rd10, %rd11;
	st.global.f32 	[%rd12], %f62;
$L__BB0_9:
	ret;

}
	// .globl	gemm_tiled_relu
.visible .entry gemm_tiled_relu(
	.param .u64 .ptr .align 1 gemm_tiled_relu_param_0,
	.param .u64 .ptr .align 1 gemm_tiled_relu_param_1,
	.param .u64 .ptr .align 1 gemm_tiled_relu_param_2,
	.param .u32 gemm_tiled_relu_param_3,
	.param .u32 gemm_tiled_relu_param_4,
	.param .u32 gemm_tiled_relu_param_5
)
{
	.reg .pred 	%p<12>;
	.reg .b32 	%r<46>;
	.reg .b32 	%f<64>;
	.reg .b64 	%rd<13>;
	// demoted variable
	.shared .align 4 .b8 _ZZ15gemm_tiled_reluE4ds_A[1088];
	// demoted variable
	.shared .align 4 .b8 _ZZ15gemm_tiled_reluE4ds_B[1088];
	ld.param.u64 	%rd3, [gemm_tiled_relu_param_0];
	ld.param.u64 	%rd4, [gemm_tiled_relu_param_1];
	ld.param.u64 	%rd5, [gemm_tiled_relu_param_2];
	ld.param.u32 	%r24, [gemm_tiled_relu_param_3];
	ld.param.u32 	%r25, [gemm_tiled_relu_param_4];
	ld.param.u32 	%r26, [gemm_tiled_relu_param_5];
	mov.u32 	%r27, %ctaid.x;
	mov.u32 	%r28, %ctaid.y;
	mov.u32 	%r41, %tid.x;
	mov.u32 	%r43, %tid.y;
	shl.b32 	%r29, %r28, 4;
	add.s32 	%r3, %r29, %r43;
	shl.b32 	%r4, %r27, 4;
	add.s32 	%r5, %r4, %r41;
	setp.lt.s32 	%p1, %r26, -14;
	mov.f32 	%f63, 0f00000000;
	@%p1 bra 	$L__BB1_7;
	add.s32 	%r30, %r26, -1;
	shr.s32 	%r31, %r30, 31;
	shr.u32 	%r32, %r31, 28;
	add.s32 	%r33, %r30, %r32;
	shr.s32 	%r34, %r33, 4;
	neg.s32 	%r45, %r34;
	mul.lo.s32 	%r35, %r43, 68;
	mov.u32 	%r36, _ZZ15gemm_tiled_reluE4ds_A;
	add.s32 	%r6, %r36, %r35;
	shl.b32 	%r37, %r41, 2;
	add.s32 	%r7, %r6, %r37;
	mov.u32 	%r38, _ZZ15gemm_tiled_reluE4ds_B;
	add.s32 	%r9, %r38, %r37;
	add.s32 	%r8, %r9, %r35;
	mad.lo.s32 	%r39, %r43, %r25, %r41;
	add.s32 	%r44, %r39, %r4;
	shl.b32 	%r12, %r25, 4;
	mad.lo.s32 	%r42, %r26, %r3, %r41;
	cvta.to.global.u64 	%rd1, %rd3;
	cvta.to.global.u64 	%rd2, %rd4;
	mov.f32 	%f63, 0f00000000;
$L__BB1_2:
	setp.ge.s32 	%p2, %r3, %r24;
	setp.ge.s32 	%p3, %r41, %r26;
	mov.f32 	%f61, 0f00000000;
	or.pred  	%p4, %p2, %p3;
	@%p4 bra 	$L__BB1_4;
	mul.wide.s32 	%rd6, %r42, 4;
	add.s64 	%rd7, %rd1, %rd6;
	ld.global.f32 	%f61, [%rd7];
$L__BB1_4:
	setp.ge.s32 	%p5, %r5, %r25;
	st.shared.f32 	[%r7], %f61;
	setp.ge.s32 	%p6, %r43, %r26;
	mov.f32 	%f62, 0f00000000;
	or.pred  	%p7, %p6, %p5;
	@%p7 bra 	$L__BB1_6;
	mul.wide.s32 	%rd8, %r44, 4;
	add.s64 	%rd9, %rd2, %rd8;
	ld.global.f32 	%f62, [%rd9];
$L__BB1_6:
	st.shared.f32 	[%r8], %f62;
	bar.sync 	0;
	ld.shared.f32 	%f12, [%r6];
	ld.shared.f32 	%f13, [%r9];
	fma.rn.f32 	%f14, %f12, %f13, %f63;
	ld.shared.f32 	%f15, [%r6+4];
	ld.shared.f32 	%f16, [%r9+68];
	fma.rn.f32 	%f17, %f15, %f16, %f14;
	ld.shared.f32 	%f18, [%r6+8];
	ld.shared.f32 	%f19, [%r9+136];
	fma.rn.f32 	%f20, %f18, %f19, %f17;
	ld.shared.f32 	%f21, [%r6+12];
	ld.shared.f32 	%f22, [%r9+204];
	fma.rn.f32 	%f23, %f21, %f22, %f20;
	ld.shared.f32 	%f24, [%r6+16];
	ld.shared.f32 	%f25, [%r9+272];
	fma.rn.f32 	%f26, %f24, %f25, %f23;
	ld.shared.f32 	%f27, [%r6+20];
	ld.shared.f32 	%f28, [%r9+340];
	fma.rn.f32 	%f29, %f27, %f28, %f26;
	ld.shared.f32 	%f30, [%r6+24];
	ld.shared.f32 	%f31, [%r9+408];
	fma.rn.f32 	%f32, %f30, %f31, %f29;
	ld.shared.f32 	%f33, [%r6+28];
	ld.shared.f32 	%f34, [%r9+476];
	fma.rn.f32 	%f35, %f33, %f34, %f32;
	ld.shared.f32 	%f36, [%r6+32];
	ld.shared.f32 	%f37, [%r9+544];
	fma.rn.f32 	%f38, %f36, %f37, %f35;
	ld.shared.f32 	%f39, [%r6+36];
	ld.shared.f32 	%f40, [%r9+612];
	fma.rn.f32 	%f41, %f39, %f40, %f38;
	ld.shared.f32 	%f42, [%r6+40];
	ld.shared.f32 	%f43, [%r9+680];
	fma.rn.f32 	%f44, %f42, %f43, %f41;
	ld.shared.f32 	%f45, [%r6+44];
	ld.shared.f32 	%f46, [%r9+748];
	fma.rn.f32 	%f47, %f45, %f46, %f44;
	ld.shared.f32 	%f48, [%r6+48];
	ld.shared.f32 	%f49, [%r9+816];
	fma.rn.f32 	%f50, %f48, %f49, %f47;
	ld.shared.f32 	%f51, [%r6+52];
	ld.shared.f32 	%f52, [%r9+884];
	fma.rn.f32 	%f53, %f51, %f52, %f50;
	ld.shared.f32 	%f54, [%r6+56];
	ld.shared.f32 	%f55, [%r9+952];
	fma.rn.f32 	%f56, %f54, %f55, %f53;
	ld.shared.f32 	%f57, [%r6+60];
	ld.shared.f32 	%f58, [%r9+1020];
	fma.rn.f32 	%f63, %f57, %f58, %f56;
	bar.sync 	0;
	add.s32 	%r45, %r45, 1;
	add.s32 	%r44, %r44, %r12;
	add.s32 	%r43, %r43, 16;
	add.s32 	%r42, %r42, 16;
	add.s32 	%r41, %r41, 16;
	setp.ne.s32 	%p8, %r45, 1;
	@%p8 bra 	$L__BB1_2;
$L__BB1_7:
	setp.ge.s32 	%p9, %r3, %r24;
	setp.ge.s32 	%p10, %r5, %r25;
	or.pred  	%p11, %p9, %p10;
	@%p11 bra 	$L__BB1_9;
	max.f32 	%f59, %f63, 0f00000000;
	mad.lo.s32 	%r40, %r25, %r3, %r5;
	cvta.to.global.u64 	%rd10, %rd5;
	mul.wide.u32 	%rd11, %r40, 4;
	add.s64 	%rd12, %rd10, %rd11;
	st.global.f32 	[%rd12], %f59;
$L__BB1_9:
	ret;

}
	// .globl	gemm_tiled_optimized
.visible .entry gemm_tiled_optimized(
	.param .u64 .ptr .align 1 gemm_tiled_optimized_param_0,
	.param .u64 .ptr .align 1 gemm_tiled_optimized_param_1,
	.param .u64 .ptr .align 1 gemm_tiled_optimized_param_2,
	.param .u32 gemm_tiled_optimized_param_3,
	.param .u32 gemm_tiled_optimized_param_4,
	.param .u32 gemm_tiled_optimized_param_5
)
{
	.reg .pred 	%p<12>;
	.reg .b32 	%r<46>;
	.reg .b32 	%f<111>;
	.reg .b64 	%rd<13>;
	// demoted variable
	.shared .align 4 .b8 _ZZ20gemm_tiled_optimizedE4ds_A[4224];
	// demoted variable
	.shared .align 4 .b8 _ZZ20gemm_tiled_optimizedE4ds_B[4224];
	ld.param.u64 	%rd3, [gemm_tiled_optimized_param_0];
	ld.param.u64 	%rd4, [gemm_tiled_optimized_param_1];
	ld.param.u64 	%rd5, [gemm_tiled_optimized_param_2];
	ld.param.u32 	%r24, [gemm_tiled_optimized_param_3];
	ld.param.u32 	%r25, [gemm_tiled_optimized_param_4];
	ld.param.u32 	%r26, [gemm_tiled_optimized_param_5];
	mov.u32 	%r27, %ctaid.x;
	mov.u32 	%r28, %ctaid.y;
	mov.u32 	%r41, %tid.x;
	mov.u32 	%r43, %tid.y;
	shl.b32 	%r29, %r28, 5;
	add.s32 	%r3, %r29, %r43;
	shl.b32 	%r4, %r27, 5;
	add.s32 	%r5, %r4, %r41;
	setp.lt.s32 	%p1, %r26, -30;
	mov.f32 	%f110, 0f00000000;
	@%p1 bra 	$L__BB2_7;
	add.s32 	%r30, %r26, -1;
	shr.s32 	%r31, %r30, 31;
	shr.u32 	%r32, %r31, 27;
	add.s32 	%r33, %r30, %r32;
	shr.s32 	%r34, %r33, 5;
	neg.s32 	%r45, %r34;
	mul.lo.s32 	%r35, %r43, 132;
	mov.u32 	%r36, _ZZ20gemm_tiled_optimizedE4ds_A;
	add.s32 	%r6, %r36, %r35;
	shl.b32 	%r37, %r41, 2;
	add.s32 	%r7, %r6, %r37;
	mov.u32 	%r38, _ZZ20gemm_tiled_optimizedE4ds_B;
	add.s32 	%r9, %r38, %r37;
	add.s32 	%r8, %r9, %r35;
	mad.lo.s32 	%r39, %r43, %r25, %r41;
	add.s32 	%r44, %r39, %r4;
	shl.b32 	%r12, %r25, 5;
	mad.lo.s32 	%r42, %r26, %r3, %r41;
	cvta.to.global.u64 	%rd1, %rd3;
	cvta.to.global.u64 	%rd2, %rd4;
	mov.f32 	%f110, 0f00000000;
$L__BB2_2:
	setp.ge.s32 	%p2, %r3, %r24;
	setp.ge.s32 	%p3, %r41, %r26;
	mov.f32 	%f108, 0f00000000;
	or.pred  	%p4, %p2, %p3;
	@%p4 bra 	$L__BB2_4;
	mul.wide.s32 	%rd6, %r42, 4;
	add.s64 	%rd7, %rd1, %rd6;
	ld.global.f32 	%f108, [%rd7];
$L__BB2_4:
	setp.ge.s32 	%p5, %r5, %r25;
	st.shared.f32 	[%r7], %f108;
	setp.ge.s32 	%p6, %r43, %r26;
	mov.f32 	%f109, 0f00000000;
	or.pred  	%p7, %p6, %p5;
	@%p7 bra 	$L__BB2_6;
	mul.wide.s32 	%rd8, %r44, 4;
	add.s64 	%rd9, %rd2, %rd8;
	ld.global.f32 	%f109, [%rd9];
$L__BB2_6:
	st.shared.f32 	[%r8], %f109;
	bar.sync 	0;
	ld.shared.f32 	%f12, [%r6];
	ld.shared.f32 	%f13, [%r9];
	fma.rn.f32 	%f14, %f12, %f13, %f110;
	ld.shared.f32 	%f15, [%r6+4];
	ld.shared.f32 	%f16, [%r9+132];
	fma.rn.f32 	%f17, %f15, %f16, %f14;
	ld.shared.f32 	%f18, [%r6+8];
	ld.shared.f32 	%f19, [%r9+264];
	fma.rn.f32 	%f20, %f18, %f19, %f17;
	ld.shared.f32 	%f21, [%r6+12];
	ld.shared.f32 	%f22, [%r9+396];
	fma.rn.f32 	%f23, %f21, %f22, %f20;
	ld.shared.f32 	%f24, [%r6+16];
	ld.shared.f32 	%f25, [%r9+528];
	fma.rn.f32 	%f26, %f24, %f25, %f23;
	ld.shared.f32 	%f27, [%r6+20];
	ld.shared.f32 	%f28, [%r9+660];
	fma.rn.f32 	%f29, %f27, %f28, %f26;
	ld.shared.f32 	%f30, [%r6+24];
	ld.shared.f32 	%f31, [%r9+792];
	fma.rn.f32 	%f32, %f30, %f31, %f29;
	ld.shared.f32 	%f33, [%r6+28];
	ld.shared.f32 	%f34, [%r9+924];
	fma.rn.f32 	%f35, %f33, %f34, %f32;
	ld.shared.f32 	%f36, [%r6+32];
	ld.shared.f32 	%f37, [%r9+1056];
	fma.rn.f32 	%f38, %f36, %f37, %f35;
	ld.shared.f32 	%f39, [%r6+36];
	ld.shared.f32 	%f40, [%r9+1188];
	fma.rn.f32 	%f41, %f39, %f40, %f38;
	ld.shared.f32 	%f42, [%r6+40];
	ld.shared.f32 	%f43, [%r9+1320];
	fma.rn.f32 	%f44, %f42, %f43, %f41;
	ld.shared.f32 	%f45, [%r6+44];
	ld.shared.f32 	%f46, [%r9+1452];
	fma.rn.f32 	%f47, %f45, %f46, %f44;
	ld.shared.f32 	%f48, [%r6+48];
	ld.shared.f32 	%f49, [%r9+1584];
	fma.rn.f32 	%f50, %f48, %f49, %f47;
	ld.shared.f32 	%f51, [%r6+52];
	ld.shared.f32 	%f52, [%r9+1716];
	fma.rn.f32 	%f53, %f51, %f52, %f50;
	ld.shared.f32 	%f54, [%r6+56];
	ld.shared.f32 	%f55, [%r9+1848];
	fma.rn.f32 	%f56, %f54, %f55, %f53;
	ld.shared.f32 	%f57, [%r6+60];
	ld.shared.f32 	%f58, [%r9+1980];
	fma.rn.f32 	%f59, %f57, %f58, %f56;
	ld.shared.f32 	%f60, [%r6+64];
	ld.shared.f32 	%f61, [%r9+2112];
	fma.rn.f32 	%f62, %f60, %f61, %f59;
	ld.shared.f32 	%f63, [%r6+68];
	ld.shared.f32 	%f64, [%r9+2244];
	fma.rn.f32 	%f65, %f63, %f64, %f62;
	ld.shared.f32 	%f66, [%r6+72];
	ld.shared.f32 	%f67, [%r9+2376];
	fma.rn.f32 	%f68, %f66, %f67, %f65;
	ld.shared.f32 	%f69, [%r6+76];
	ld.shared.f32 	%f70, [%r9+2508];
	fma.rn.f32 	%f71, %f69, %f70, %f68;
	ld.shared.f32 	%f72, [%r6+80];
	ld.shared.f32 	%f73, [%r9+2640];
	fma.rn.f32 	%f74, %f72, %f73, %f71;
	ld.shared.f32 	%f75, [%r6+84];
	ld.shared.f32 	%f76, [%r9+2772];
	fma.rn.f32 	%f77, %f75, %f76, %f74;
	ld.shared.f32 	%f78, [%r6+88];
	ld.shared.f32 	%f79, [%r9+2904];
	fma.rn.f32 	%f80, %f78, %f79, %f77;
	ld.shared.f32 	%f81, [%r6+92];
	ld.shared.f32 	%f82, [%r9+3036];
	fma.rn.f32 	%f83, %f81, %f82, %f80;
	ld.shared.f32 	%f84, [%r6+96];
	ld.shared.f32 	%f85, [%r9+3168];
	fma.rn.f32 	%f86, %f84, %f85, %f83;
	ld.shared.f32 	%f87, [%r6+100];
	ld.shared.f32 	%f88, [%r9+3300];
	fma.rn.f32 	%f89, %f87, %f88, %f86;
	ld.shared.f32 	%f90, [%r6+104];
	ld.shared.f32 	%f91, [%r9+3432];
	fma.rn.f32 	%f92, %f90, %f91, %f89;
	ld.shared.f32 	%f93, [%r6+108];
	ld.shared.f32 	%f94, [%r9+3564];
	fma.rn.f32 	%f95, %f93, %f94, %f92;
	ld.shared.f32 	%f96, [%r6+112];
	ld.shared.f32 	%f97, [%r9+3696];
	fma.rn.f32 	%f98, %f96, %f97, %f95;
	ld.shared.f32 	%f99, [%r6+116];
	ld.shared.f32 	%f100, [%r9+3828];
	fma.rn.f32 	%f101, %f99, %f100, %f98;
	ld.shared.f32 	%f102, [%r6+120];
	ld.shared.f32 	%f103, [%r9+3960];
	fma.rn.f32 	%f104, %f102, %f103, %f101;
	ld.shared.f32 	%f105, [%r6+124];
	ld.shared.f32 	%f106, [%r9+4092];
	fma.rn.f32 	%f110, %f105, %f106, %f104;
	bar.sync 	0;
	add.s32 	%r45, %r45, 1;
	add.s32 	%r44, %r44, %r12;
	add.s32 	%r43, %r43, 32;
	add.s32 	%r42, %r42, 32;
	add.s32 	%r41, %r41, 32;
	setp.ne.s32 	%p8, %r45, 1;
	@%p8 bra 	$L__BB2_2;
$L__BB2_7:
	setp.ge.s32 	%p9, %r3, %r24;
	setp.ge.s32 	%p10, %r5, %r25;
	or.pred  	%p11, %p9, %p10;
	@%p11 bra 	$L__BB2_9;
	mad.lo.s32 	%r40, %r25, %r3, %r5;
	cvta.to.global.u64 	%rd10, %rd5;
	mul.wide.u32 	%rd11, %r40, 4;
	add.s64 	%rd12, %rd10, %rd11;
	st.global.f32 	[%rd12], %f110;
$L__BB2_9:
	ret;

}
	// .globl	gemm_tiled_relu_optimized
.visible .entry gemm_tiled_relu_optimized(
	.param .u64 .ptr .align 1 gemm_tiled_relu_optimized_param_0,
	.param .u64 .ptr .align 1 gemm_tiled_relu_optimized_param_1,
	.param .u64 .ptr .align 1 gemm_tiled_relu_optimized_param_2,
	.param .u32 gemm_tiled_relu_optimized_param_3,
	.param .u32 gemm_tiled_relu_optimized_param_4,
	.param .u32 gemm_tiled_relu_optimized_param_5
)
{
	.reg .pred 	%p<12>;
	.reg .b32 	%r<46>;
	.reg .b32 	%f<112>;
	.reg .b64 	%rd<13>;
	// demoted variable
	.shared .align 4 .b8 _ZZ25gemm_tiled_relu_optimizedE4ds_A[4224];
	// demoted variable
	.shared .align 4 .b8 _ZZ25gemm_tiled_relu_optimizedE4ds_B[4224];
	ld.param.u64 	%rd3, [gemm_tiled_relu_optimized_param_0];
	ld.param.u64 	%rd4, [gemm_tiled_relu_optimized_param_1];
	ld.param.u64 	%rd5, [gemm_tiled_relu_optimized_param_2];
	ld.param.u32 	%r24, [gemm_tiled_relu_optimized_param_3];
	ld.param.u32 	%r25, [gemm_tiled_relu_optimized_param_4];
	ld.param.u32 	%r26, [gemm_tiled_relu_optimized_param_5];
	mov.u32 	%r27, %ctaid.x;
	mov.u32 	%r28, %ctaid.y;
	mov.u32 	%r41, %tid.x;
	mov.u32 	%r43, %tid.y;
	shl.b32 	%r29, %r28, 5;
	add.s32 	%r3, %r29, %r43;
	shl.b32 	%r4, %r27, 5;
	add.s32 	%r5, %r4, %r41;
	setp.lt.s32 	%p1, %r26, -30;
	mov.f32 	%f111, 0f00000000;
	@%p1 bra 	$L__BB3_7;
	add.s32 	%r30, %r26, -1;
	shr.s32 	%r31, %r30, 31;
	shr.u32 	%r32, %r31, 27;
	add.s32 	%r33, %r30, %r32;
	shr.s32 	%r34, %r33, 5;
	neg.s32 	%r45, %r34;
	mul.lo.s32 	%r35, %r43, 132;
	mov.u32 	%r36, _ZZ25gemm_tiled_relu_optimizedE4ds_A;
	add.s32 	%r6, %r36, %r35;
	shl.b32 	%r37, %r41, 2;
	add.s32 	%r7, %r6, %r37;
	mov.u32 	%r38, _ZZ25gemm_tiled_relu_optimizedE4ds_B;
	add.s32 	%r9, %r38, %r37;
	add.s32 	%r8, %r9, %r35;
	mad.lo.s32 	%r39, %r43, %r25, %r41;
	add.s32 	%r44, %r39, %r4;
	shl.b32 	%r12, %r25, 5;
	mad.lo.s32 	%r42, %r26, %r3, %r41;
	cvta.to.global.u64 	%rd1, %rd3;
	cvta.to.global.u64 	%rd2, %rd4;
	mov.f32 	%f111, 0f00000000;
$L__BB3_2:
	setp.ge.s32 	%p2, %r3, %r24;
	setp.ge.s32 	%p3, %r41, %r26;
	mov.f32 	%f109, 0f00000000;
	or.pred  	%p4, %p2, %p3;
	@%p4 bra 	$L__BB3_4;
	mul.wide.s32 	%rd6, %r42, 4;
	add.s64 	%rd7, %rd1, %rd6;
	ld.global.f32 	%f109, [%rd7];
$L__BB3_4:
	setp.ge.s32 	%p5, %r5, %r25;
	st.shared.f32 	[%r7], %f109;
	setp.ge.s32 	%p6, %r43, %r26;
	mov.f32 	%f110, 0f00000000;
	or.pred  	%p7, %p6, %p5;
	@%p7 bra 	$L__BB3_6;
	mul.wide.s32 	%rd8, %r44, 4;
	add.s64 	%rd9, %rd2, %rd8;
	ld.global.f32 	%f110, [%rd9];
$L__BB3_6:
	st.shared.f32 	[%r8], %f110;
	bar.sync 	0;
	ld.shared.f32 	%f12, [%r6];
	ld.shared.f32 	%f13, [%r9];
	fma.rn.f32 	%f14, %f12, %f13, %f111;
	ld.shared.f32 	%f15, [%r6+4];
	ld.shared.f32 	%f16, [%r9+132];
	fma.rn.f32 	%f17, %f15, %f16, %f14;
	ld.shared.f32 	%f18, [%r6+8];
	ld.shared.f32 	%f19, [%r9+264];
	fma.rn.f32 	%f20, %f18, %f19, %f17;
	ld.shared.f32 	%f21, [%r6+12];
	ld.shared.f32 	%f22, [%r9+396];
	fma.rn.f32 	%f23, %f21, %f22, %f20;
	ld.shared.f32 	%f24, [%r6+16];
	ld.shared.f32 	%f25, [%r9+528];
	fma.rn.f32 	%f26, %f24, %f25, %f23;
	ld.shared.f32 	%f27, [%r6+20];
	ld.shared.f32 	%f28, [%r9+660];
	fma.rn.f32 	%f29, %f27, %f28, %f26;
	ld.shared.f32 	%f30, [%r6+24];
	ld.shared.f32 	%f31, [%r9+792];
	fma.rn.f32 	%f32, %f30, %f31, %f29;
	ld.shared.f32 	%f33, [%r6+28];
	ld.shared.f32 	%f34, [%r9+924];
	fma.rn.f32 	%f35, %f33, %f34, %f32;
	ld.shared.f32 	%f36, [%r6+32];
	ld.shared.f32 	%f37, [%r9+1056];
	fma.rn.f32 	%f38, %f36, %f37, %f35;
	ld.shared.f32 	%f39, [%r6+36];
	ld.shared.f32 	%f40, [%r9+1188];
	fma.rn.f32 	%f41, %f39, %f40, %f38;
	ld.shared.f32 	%f42, [%r6+40];
	ld.shared.f32 	%f43, [%r9+1320];
	fma.rn.f32 	%f44, %f42, %f43, %f41;
	ld.shared.f32 	%f45, [%r6+44];
	ld.shared.f32 	%f46, [%r9+1452];
	fma.rn.f32 	%f47, %f45, %f46, %f44;
	ld.shared.f32 	%f48, [%r6+48];
	ld.shared.f32 	%f49, [%r9+1584];
	fma.rn.f32 	%f50, %f48, %f49, %f47;
	ld.shared.f32 	%f51, [%r6+52];
	ld.shared.f32 	%f52, [%r9+1716];
	fma.rn.f32 	%f53, %f51, %f52, %f50;
	ld.shared.f32 	%f54, [%r6+56];
	ld.shared.f32 	%f55, [%r9+1848];
	fma.rn.f32 	%f56, %f54, %f55, %f53;
	ld.shared.f32 	%f57, [%r6+60];
	ld.shared.f32 	%f58, [%r9+1980];
	fma.rn.f32 	%f59, %f57, %f58, %f56;
	ld.shared.f32 	%f60, [%r6+64];
	ld.shared.f32 	%f61, [%r9+2112];
	fma.rn.f32 	%f62, %f60, %f61, %f59;
	ld.shared.f32 	%f63, [%r6+68];
	ld.shared.f32 	%f64, [%r9+2244];
	fma.rn.f32 	%f65, %f63, %f64, %f62;
	ld.shared.f32 	%f66, [%r6+72];
	ld.shared.f32 	%f67, [%r9+2376];
	fma.rn.f32 	%f68, %f66, %f67, %f65;
	ld.shared.f32 	%f69, [%r6+76];
	ld.shared.f32 	%f70, [%r9+2508];
	fma.rn.f32 	%f71, %f69, %f70, %f68;
	ld.shared.f32 	%f72, [%r6+80];
	ld.shared.f32 	%f73, [%r9+2640];
	fma.rn.f32 	%f74, %f72, %f73, %f71;
	ld.shared.f32 	%f75, [%r6+84];
	ld.shared.f32 	%f76, [%r9+2772];
	fma.rn.f32 	%f77, %f75, %f76, %f74;
	ld.shared.f32 	%f78, [%r6+88];
	ld.shared.f32 	%f79, [%r9+2904];
	fma.rn.f32 	%f80, %f78, %f79, %f77;
	ld.shared.f32 	%f81, [%r6+92];
	ld.shared.f32 	%f82, [%r9+3036];
	fma.rn.f32 	%f83, %f81, %f82, %f80;
	ld.shared.f32 	%f84, [%r6+96];
	ld.shared.f32 	%f85, [%r9+3168];
	fma.rn.f32 	%f86, %f84, %f85, %f83;
	ld.shared.f32 	%f87, [%r6+100];
	ld.shared.f32 	%f88, [%r9+3300];
	fma.rn.f32 	%f89, %f87, %f88, %f86;
	ld.shared.f32 	%f90, [%r6+104];
	ld.shared.f32 	%f91, [%r9+3432];
	fma.rn.f32 	%f92, %f90, %f91, %f89;
	ld.shared.f32 	%f93, [%r6+108];
	ld.shared.f32 	%f94, [%r9+3564];
	fma.rn.f32 	%f95, %f93, %f94, %f92;
	ld.shared.f32 	%f96, [%r6+112];
	ld.shared.f32 	%f97, [%r9+3696];
	fma.rn.f32 	%f98, %f96, %f97, %f95;
	ld.shared.f32 	%f99, [%r6+116];
	ld.shared.f32 	%f100, [%r9+3828];
	fma.rn.f32 	%f101, %f99, %f100, %f98;
	ld.shared.f32 	%f102, [%r6+120];
	ld.shared.f32 	%f103, [%r9+3960];
	fma.rn.f32 	%f104, %f102, %f103, %f101;
	ld.shared.f32 	%f105, [%r6+124];
	ld.shared.f32 	%f106, [%r9+4092];
	fma.rn.f32 	%f111, %f105, %f106, %f104;
	bar.sync 	0;
	add.s32 	%r45, %r45, 1;
	add.s32 	%r44, %r44, %r12;
	add.s32 	%r43, %r43, 32;
	add.s32 	%r42, %r42, 32;
	add.s32 	%r41, %r41, 32;
	setp.ne.s32 	%p8, %r45, 1;
	@%p8 bra 	$L__BB3_2;
$L__BB3_7:
	setp.ge.s32 	%p9, %r3, %r24;
	setp.ge.s32 	%p10, %r5, %r25;
	or.pred  	%p11, %p9, %p10;
	@%p11 bra 	$L__BB3_9;
	max.f32 	%f107, %f111, 0f00000000;
	mad.lo.s32 	%r40, %r25, %r3, %r5;
	cvta.to.global.u64 	%rd10, %rd5;
	mul.wide.u32 	%rd11, %r40, 4;
	add.s64 	%rd12, %rd10, %rd11;
	st.global.f32 	[%rd12], %f107;
$L__BB3_9:
	ret;

}


// ===== COMPILED SASS (sm_100) =====

	.target	sm_100

	.elftype	@"ET_EXEC"


//--------------------- .note.nv.tkinfo           --------------------------
	.section	.note.nv.tkinfo,"",@"SHT_NOTE"
	.sectionflags	@"SHF_NOTE_NV_TKINFO"
	.tkinfo
        /*0018*/ 	.word	0x00000002
        /*0030*/ 	.string	""
        /*0030*/ 	.string	"ptxas"
        /*0030*/ 	.string	"Cuda compilation tools, release 13.0, V13.0.88"
        /*0030*/ 	.string	"Build cuda_13.0.r13.0/compiler.36424714_0"
        /*0030*/ 	.string	"-arch sm_100 -m 64 "



//--------------------- .note.nv.cuinfo           --------------------------
	.section	.note.nv.cuinfo,"",@"SHT_NOTE"
	.sectionflags	@"SHF_NOTE_NV_CUINFO"
        /*0018*/ 	.short	0x0002
        /*001a*/ 	.short	0x0064
        /*001c*/ 	.short	0x0082
	.zero		2


//--------------------- .nv.info                  --------------------------
	.section	.nv.info,"",@"SHT_CUDA_INFO"
	.align	4


	//----- nvinfo : EIATTR_REGCOUNT
	.align		4
        /*0000*/ 	.byte	0x04, 0x2f
        /*0002*/ 	.short	(.L_1 - .L_0)
	.align		4
.L_0:
        /*0004*/ 	.word	index@(gemm_tiled)
        /*0008*/ 	.word	0x00000020


	//----- nvinfo : EIATTR_FRAME_SIZE
	.align		4
.L_1:
        /*000c*/ 	.byte	0x04, 0x11
        /*000e*/ 	.short	(.L_3 - .L_2)
	.align		4
.L_2:
        /*0010*/ 	.word	index@(gemm_tiled)
        /*0014*/ 	.word	0x00000000


	//----- nvinfo : EIATTR_REGCOUNT
	.align		4
.L_3:
        /*0018*/ 	.byte	0x04, 0x2f
        /*001a*/ 	.short	(.L_5 - .L_4)
	.align		4
.L_4:
        /*001c*/ 	.word	index@(gemm_tiled_relu)
        /*0020*/ 	.word	0x00000020


	//----- nvinfo : EIATTR_FRAME_SIZE
	.align		4
.L_5:
        /*0024*/ 	.byte	0x04, 0x11
        /*0026*/ 	.short	(.L_7 - .L_6)
	.align		4
.L_6:
        /*0028*/ 	.word	index@(gemm_tiled_relu)
        /*002c*/ 	.word	0x00000000


	//----- nvinfo : EIATTR_REGCOUNT
	.align		4
.L_7:
        /*0030*/ 	.byte	0x04, 0x2f
        /*0032*/ 	.short	(.L_9 - .L_8)
	.align		4
.L_8:
        /*0034*/ 	.word	index@(gemm_tiled_optimized)
        /*0038*/ 	.word	0x0000001f


	//----- nvinfo : EIATTR_FRAME_SIZE
	.align		4
.L_9:
        /*003c*/ 	.byte	0x04, 0x11
        /*003e*/ 	.short	(.L_11 - .L_10)
	.align		4
.L_10:
        /*0040*/ 	.word	index@(gemm_tiled_optimized)
        /*0044*/ 	.word	0x00000000


	//----- nvinfo : EIATTR_REGCOUNT
	.align		4
.L_11:
        /*0048*/ 	.byte	0x04, 0x2f
        /*004a*/ 	.short	(.L_13 - .L_12)
	.align		4
.L_12:
        /*004c*/ 	.word	index@(gemm_tiled_relu_optimized)
        /*0050*/ 	.word	0x0000001f


	//----- nvinfo : EIATTR_FRAME_SIZE
	.align		4
.L_13:
        /*0054*/ 	.byte	0x04, 0x11
        /*0056*/ 	.short	(.L_15 - .L_14)
	.align		4
.L_14:
        /*0058*/ 	.word	index@(gemm_tiled_relu_optimized)
        /*005c*/ 	.word	0x00000000


	//----- nvinfo : EIATTR_MIN_STACK_SIZE
	.align		4
.L_15:
        /*0060*/ 	.byte	0x04, 0x12
        /*0062*/ 	.short	(.L_17 - .L_16)
	.align		4
.L_16:
        /*0064*/ 	.word	index@(gemm_tiled_relu_optimized)
        /*0068*/ 	.word	0x00000000


	//----- nvinfo : EIATTR_MIN_STACK_SIZE
	.align		4
.L_17:
        /*006c*/ 	.byte	0x04, 0x12
        /*006e*/ 	.short	(.L_19 - .L_18)
	.align		4
.L_18:
        /*0070*/ 	.word	index@(gemm_tiled_optimized)
        /*0074*/ 	.word	0x00000000


	//----- nvinfo : EIATTR_MIN_STACK_SIZE
	.align		4
.L_19:
        /*0078*/ 	.byte	0x04, 0x12
        /*007a*/ 	.short	(.L_21 - .L_20)
	.align		4
.L_20:
        /*007c*/ 	.word	index@(gemm_tiled_relu)
        /*0080*/ 	.word	0x00000000


	//----- nvinfo : EIATTR_MIN_STACK_SIZE
	.align		4
.L_21:
        /*0084*/ 	.byte	0x04, 0x12
        /*0086*/ 	.short	(.L_23 - .L_22)
	.align		4
.L_22:
        /*0088*/ 	.word	index@(gemm_tiled)
        /*008c*/ 	.word	0x00000000
.L_23:


//--------------------- .nv.compat                --------------------------
	.section	.nv.compat,"",@"SHT_CUDA_COMPAT_INFO"
	.align	4
        /*0000*/ 	.byte	0x02, 0x09, 0x00, 0x00, 0x02, 0x02, 0x01, 0x00, 0x02, 0x05, 0x05, 0x00, 0x03, 0x07, 0x01, 0x01
        /*0010*/ 	.byte	0x02, 0x03, 0x00, 0x00, 0x02, 0x06, 0x01, 0x00, 0x04, 0x0b, 0x08, 0x00, 0x09, 0x00, 0x00, 0x00
        /*0020*/ 	.byte	0x00, 0x00, 0x00, 0x00


//--------------------- .nv.info.gemm_tiled_relu_optimized --------------------------
	.section	.nv.info.gemm_tiled_relu_optimized,"",@"SHT_CUDA_INFO"
	.sectionflags	@""
	.align	4


	//----- nvinfo : EIATTR_CUDA_API_VERSION
	.align		4
        /*0000*/ 	.byte	0x04, 0x37
        /*0002*/ 	.short	(.L_25 - .L_24)
.L_24:
        /*0004*/ 	.word	0x00000082


	//----- nvinfo : EIATTR_KPARAM_INFO
	.align		4
.L_25:
        /*0008*/ 	.byte	0x04, 0x17
        /*000a*/ 	.short	(.L_27 - .L_26)
.L_26:
        /*000c*/ 	.word	0x00000000
        /*0010*/ 	.short	0x0005
        /*0012*/ 	.short	0x0020
        /*0014*/ 	.byte	0x00, 0xf0, 0x11, 0x00


	//----- nvinfo : EIATTR_KPARAM_INFO
	.align		4
.L_27:
        /*0018*/ 	.byte	0x04, 0x17
        /*001a*/ 	.short	(.L_29 - .L_28)
.L_28:
        /*001c*/ 	.word	0x00000000
        /*0020*/ 	.short	0x0004
        /*0022*/ 	.short	0x001c
        /*0024*/ 	.byte	0x00, 0xf0, 0x11, 0x00


	//----- nvinfo : EIATTR_KPARAM_INFO
	.align		4
.L_29:
        /*0028*/ 	.byte	0x04, 0x17
        /*002a*/ 	.short	(.L_31 - .L_30)
.L_30:
        /*002c*/ 	.word	0x00000000
        /*0030*/ 	.short	0x0003
        /*0032*/ 	.short	0x0018
        /*0034*/ 	.byte	0x00, 0xf0, 0x11, 0x00


	//----- nvinfo : EIATTR_KPARAM_INFO
	.align		4
.L_31:
        /*0038*/ 	.byte	0x04, 0x17
        /*003a*/ 	.short	(.L_33 - .L_32)
.L_32:
        /*003c*/ 	.word	0x00000000
        /*0040*/ 	.short	0x0002
        /*0042*/ 	.short	0x0010
        /*0044*/ 	.byte	0x00, 0xf5, 0x21, 0x00


	//----- nvinfo : EIATTR_KPARAM_INFO
	.align		4
.L_33:
        /*0048*/ 	.byte	0x04, 0x17
        /*004a*/ 	.short	(.L_35 - .L_34)
.L_34:
        /*004c*/ 	.word	0x00000000
        /*0050*/ 	.short	0x0001
        /*0052*/ 	.short	0x0008
        /*0054*/ 	.byte	0x00, 0xf5, 0x21, 0x00


	//----- nvinfo : EIATTR_KPARAM_INFO
	.align		4
.L_35:
        /*0058*/ 	.byte	0x04, 0x17
        /*005a*/ 	.short	(.L_37 - .L_36)
.L_36:
        /*005c*/ 	.word	0x00000000
        /*0060*/ 	.short	0x0000
        /*0062*/ 	.short	0x0000
        /*0064*/ 	.byte	0x00, 0xf5, 0x21, 0x00


	//----- nvinfo : EIATTR_SPARSE_MMA_MASK
	.align		4
.L_37:
        /*0068*/ 	.byte	0x03, 0x50
        /*006a*/ 	.short	0x0000


	//----- nvinfo : EIATTR_MAXREG_COUNT
	.align		4
        /*006c*/ 	.byte	0x03, 0x1b
        /*006e*/ 	.short	0x00ff


	//----- nvinfo : EIATTR_NUM_BARRIERS
	.align		4
        /*0070*/ 	.byte	0x02, 0x4c
        /*0072*/ 	.byte	0x01
	.zero		1


	//----- nvinfo : EIATTR_MERCURY_ISA_VERSION
	.align		4
        /*0074*/ 	.byte	0x03, 0x5f
        /*0076*/ 	.short	0x0101


	//----- nvinfo : EIATTR_VRC_CTA_INIT_COUNT
	.align		4
        /*0078*/ 	.byte	0x02, 0x4a
	.zero		1
	.zero		1


	//----- nvinfo : EIATTR_EXIT_INSTR_OFFSETS
	.align		4
        /*007c*/ 	.byte	0x04, 0x1c
        /*007e*/ 	.short	(.L_39 - .L_38)


	//   ....[0]....
.L_38:
        /*0080*/ 	.word	0x000009b0


	//   ....[1]....
        /*0084*/ 	.word	0x00000a10


	//----- nvinfo : EIATTR_CBANK_PARAM_SIZE
	.align		4
.L_39:
        /*0088*/ 	.byte	0x03, 0x19
        /*008a*/ 	.short	0x0024


	//----- nvinfo : EIATTR_PARAM_CBANK
	.align		4
        /*008c*/ 	.byte	0x04, 0x0a
        /*008e*/ 	.short	(.L_41 - .L_40)
	.align		4
.L_40:
        /*0090*/ 	.word	index@(.nv.constant0.gemm_tiled_relu_optimized)
        /*0094*/ 	.short	0x0380
        /*0096*/ 	.short	0x0024


	//----- nvinfo : EIATTR_SW_WAR
	.align		4
.L_41:
        /*0098*/ 	.byte	0x04, 0x36
        /*009a*/ 	.short	(.L_43 - .L_42)
.L_42:
        /*009c*/ 	.word	0x00000008
.L_43:


//--------------------- .nv.info.gemm_tiled_optimized --------------------------
	.section	.nv.info.gemm_tiled_optimized,"",@"SHT_CUDA_INFO"
	.sectionflags	@""
	.align	4


	//----- nvinfo : EIATTR_CUDA_API_VERSION
	.align		4
        /*0000*/ 	.byte	0x04, 0x37
        /*0002*/ 	.short	(.L_45 - .L_44)
.L_44:
        /*0004*/ 	.word	0x00000082


	//----- nvinfo : EIATTR_KPARAM_INFO
	.align		4
.L_45:
        /*0008*/ 	.byte	0x04, 0x17
        /*000a*/ 	.short	(.L_47 - .L_46)
.L_46:
        /*000c*/ 	.word	0x00000000
        /*0010*/ 	.short	0x0005
        /*0012*/ 	.short	0x0020
        /*0014*/ 	.byte	0x00, 0xf0, 0x11, 0x00


	//----- nvinfo : EIATTR_KPARAM_INFO
	.align		4
.L_47:
        /*0018*/ 	.byte	0x04, 0x17
        /*001a*/ 	.short	(.L_49 - .L_48)
.L_48:
        /*001c*/ 	.word	0x00000000
        /*0020*/ 	.short	0x0004
        /*0022*/ 	.short	0x001c
        /*0024*/ 	.byte	0x00, 0xf0, 0x11, 0x00


	//----- nvinfo : EIATTR_KPARAM_INFO
	.align		4
.L_49:
        /*0028*/ 	.byte	0x04, 0x17
        /*002a*/ 	.short	(.L_51 - .L_50)
.L_50:
        /*002c*/ 	.word	0x00000000
        /*0030*/ 	.short	0x0003
        /*0032*/ 	.short	0x0018
        /*0034*/ 	.byte	0x00, 0xf0, 0x11, 0x00


	//----- nvinfo : EIATTR_KPARAM_INFO
	.align		4
.L_51:
        /*0038*/ 	.byte	0x04, 0x17
        /*003a*/ 	.short	(.L_53 - .L_52)
.L_52:
        /*003c*/ 	.word	0x00000000
        /*0040*/ 	.short	0x0002
        /*0042*/ 	.short	0x0010
        /*0044*/ 	.byte	0x00, 0xf5, 0x21, 0x00


	//----- nvinfo : EIATTR_KPARAM_INFO
	.align		4
.L_53:
        /*0048*/ 	.byte	0x04, 0x17
        /*004a*/ 	.short	(.L_55 - .L_54)
.L_54:
        /*004c*/ 	.word	0x00000000
        /*0050*/ 	.short	0x0001
        /*0052*/ 	.short	0x0008
        /*0054*/ 	.byte	0x00, 0xf5, 0x21, 0x00


	//----- nvinfo : EIATTR_KPARAM_INFO
	.align		4
.L_55:
        /*0058*/ 	.byte	0x04, 0x17
        /*005a*/ 	.short	(.L_57 - .L_56)
.L_56:
        /*005c*/ 	.word	0x00000000
        /*0060*/ 	.short	0x0000
        /*0062*/ 	.short	0x0000
        /*0064*/ 	.byte	0x00, 0xf5, 0x21, 0x00


	//----- nvinfo : EIATTR_SPARSE_MMA_MASK
	.align		4
.L_57:
        /*0068*/ 	.byte	0x03, 0x50
        /*006a*/ 	.short	0x0000


	//----- nvinfo : EIATTR_MAXREG_COUNT
	.align		4
        /*006c*/ 	.byte	0x03, 0x1b
        /*006e*/ 	.short	0x00ff


	//----- nvinfo : EIATTR_NUM_BARRIERS
	.align		4
        /*0070*/ 	.byte	0x02, 0x4c
        /*0072*/ 	.byte	0x01
	.zero		1


	//----- nvinfo : EIATTR_MERCURY_ISA_VERSION
	.align		4
        /*0074*/ 	.byte	0x03, 0x5f
        /*0076*/ 	.short	0x0101


	//----- nvinfo : EIATTR_VRC_CTA_INIT_COUNT
	.align		4
        /*0078*/ 	.byte	0x02, 0x4a
	.zero		1
	.zero		1


	//----- nvinfo : EIATTR_EXIT_INSTR_OFFSETS
	.align		4
        /*007c*/ 	.byte	0x04, 0x1c
        /*007e*/ 	.short	(.L_59 - .L_58)


	//   ....[0]....
.L_58:
        /*0080*/ 	.word	0x000009b0


	//   ....[1]....
        /*0084*/ 	.word	0x00000a00


	//----- nvinfo : EIATTR_CBANK_PARAM_SIZE
	.align		4
.L_59:
        /*0088*/ 	.byte	0x03, 0x19
        /*008a*/ 	.short	0x0024


	//----- nvinfo : EIATTR_PARAM_CBANK
	.align		4
        /*008c*/ 	.byte	0x04, 0x0a
        /*008e*/ 	.short	(.L_61 - .L_60)
	.align		4
.L_60:
        /*0090*/ 	.word	index@(.nv.constant0.gemm_tiled_optimized)
        /*0094*/ 	.short	0x0380
        /*0096*/ 	.short	0x0024


	//----- nvinfo : EIATTR_SW_WAR
	.align		4
.L_61:
        /*0098*/ 	.byte	0x04, 0x36
        /*009a*/ 	.short	(.L_63 - .L_62)
.L_62:
        /*009c*/ 	.word	0x00000008
.L_63:


//--------------------- .nv.info.gemm_tiled_relu  --------------------------
	.section	.nv.info.gemm_tiled_relu,"",@"SHT_CUDA_INFO"
	.sectionflags	@""
	.align	4


	//----- nvinfo : EIATTR_CUDA_API_VERSION
	.align		4
        /*0000*/ 	.byte	0x04, 0x37
        /*0002*/ 	.short	(.L_65 - .L_64)
.L_64:
        /*0004*/ 	.word	0x00000082


	//----- nvinfo : EIATTR_KPARAM_INFO
	.align		4
.L_65:
        /*0008*/ 	.byte	0x04, 0x17
        /*000a*/ 	.short	(.L_67 - .L_66)
.L_66:
        /*000c*/ 	.word	0x00000000
        /*0010*/ 	.short	0x0005
        /*0012*/ 	.short	0x0020
        /*0014*/ 	.byte	0x00, 0xf0, 0x11, 0x00


	//----- nvinfo : EIATTR_KPARAM_INFO
	.align		4
.L_67:
        /*0018*/ 	.byte	0x04, 0x17
        /*001a*/ 	.short	(.L_69 - .L_68)
.L_68:
        /*001c*/ 	.word	0x00000000
        /*0020*/ 	.short	0x0004
        /*0022*/ 	.short	0x001c
        /*0024*/ 	.byte	0x00, 0xf0, 0x11, 0x00


	//----- nvinfo : EIATTR_KPARAM_INFO
	.align		4
.L_69:
        /*0028*/ 	.byte	0x04, 0x17
        /*002a*/ 	.short	(.L_71 - .L_70)
.L_70:
        /*002c*/ 	.word	0x00000000
        /*0030*/ 	.short	0x0003
        /*0032*/ 	.short	0x0018
        /*0034*/ 	.byte	0x00, 0xf0, 0x11, 0x00


	//----- nvinfo : EIATTR_KPARAM_INFO
	.align		4
.L_71:
        /*0038*/ 	.byte	0x04, 0x17
        /*003a*/ 	.short	(.L_73 - .L_72)
.L_72:
        /*003c*/ 	.word	0x00000000
        /*0040*/ 	.short	0x0002
        /*0042*/ 	.short	0x0010
        /*0044*/ 	.byte	0x00, 0xf5, 0x21, 0x00


	//----- nvinfo : EIATTR_KPARAM_INFO
	.align		4
.L_73:
        /*0048*/ 	.byte	0x04, 0x17
        /*004a*/ 	.short	(.L_75 - .L_74)
.L_74:
        /*004c*/ 	.word	0x00000000
        /*0050*/ 	.short	0x0001
        /*0052*/ 	.short	0x0008
        /*0054*/ 	.byte	0x00, 0xf5, 0x21, 0x00


	//----- nvinfo : EIATTR_KPARAM_INFO
	.align		4
.L_75:
        /*0058*/ 	.byte	0x04, 0x17
        /*005a*/ 	.short	(.L_77 - .L_76)
.L_76:
        /*005c*/ 	.word	0x00000000
        /*0060*/ 	.short	0x0000
        /*0062*/ 	.short	0x0000
        /*0064*/ 	.byte	0x00, 0xf5, 0x21, 0x00


	//----- nvinfo : EIATTR_SPARSE_MMA_MASK
	.align		4
.L_77:
        /*0068*/ 	.byte	0x03, 0x50
        /*006a*/ 	.short	0x0000


	//----- nvinfo : EIATTR_MAXREG_COUNT
	.align		4
        /*006c*/ 	.byte	0x03, 0x1b
        /*006e*/ 	.short	0x00ff


	//----- nvinfo : EIATTR_NUM_BARRIERS
	.align		4
        /*0070*/ 	.byte	0x02, 0x4c
        /*0072*/ 	.byte	0x01
	.zero		1


	//----- nvinfo : EIATTR_MERCURY_ISA_VERSION
	.align		4
        /*0074*/ 	.byte	0x03, 0x5f
        /*0076*/ 	.short	0x0101


	//----- nvinfo : EIATTR_VRC_CTA_INIT_COUNT
	.align		4
        /*0078*/ 	.byte	0x02, 0x4a
	.zero		1
	.zero		1


	//----- nvinfo : EIATTR_EXIT_INSTR_OFFSETS
	.align		4
        /*007c*/ 	.byte	0x04, 0x1c
        /*007e*/ 	.short	(.L_79 - .L_78)


	//   ....[0]....
.L_78:
        /*0080*/ 	.word	0x000006c0


	//   ....[1]....
        /*0084*/ 	.word	0x00000720


	//----- nvinfo : EIATTR_CBANK_PARAM_SIZE
	.align		4
.L_79:
        /*0088*/ 	.byte	0x03, 0x19
        /*008a*/ 	.short	0x0024


	//----- nvinfo : EIATTR_PARAM_CBANK
	.align		4
        /*008c*/ 	.byte	0x04, 0x0a
        /*008e*/ 	.short	(.L_81 - .L_80)
	.align		4
.L_80:
        /*0090*/ 	.word	index@(.nv.constant0.gemm_tiled_relu)
        /*0094*/ 	.short	0x0380
        /*0096*/ 	.short	0x0024


	//----- nvinfo : EIATTR_SW_WAR
	.align		4
.L_81:
        /*0098*/ 	.byte	0x04, 0x36
        /*009a*/ 	.short	(.L_83 - .L_82)
.L_82:
        /*009c*/ 	.word	0x00000008
.L_83:


//--------------------- .nv.info.gemm_tiled       --------------------------
	.section	.nv.info.gemm_tiled,"",@"SHT_CUDA_INFO"
	.sectionflags	@""
	.align	4


	//----- nvinfo : EIATTR_CUDA_API_VERSION
	.align		4
        /*0000*/ 	.byte	0x04, 0x37
        /*0002*/ 	.short	(.L_85 - .L_84)
.L_84:
        /*0004*/ 	.word	0x00000082


	//----- nvinfo : EIATTR_KPARAM_INFO
	.align		4
.L_85:
        /*0008*/ 	.byte	0x04, 0x17
        /*000a*/ 	.short	(.L_87 - .L_86)
.L_86:
        /*000c*/ 	.word	0x00000000
        /*0010*/ 	.short	0x0005
        /*0012*/ 	.short	0x0020
        /*0014*/ 	.byte	0x00, 0xf0, 0x11, 0x00


	//----- nvinfo : EIATTR_KPARAM_INFO
	.align		4
.L_87:
        /*0018*/ 	.byte	0x04, 0x17
        /*001a*/ 	.short	(.L_89 - .L_88)
.L_88:
        /*001c*/ 	.word	0x00000000
        /*0020*/ 	.short	0x0004
        /*0022*/ 	.short	0x001c
        /*0024*/ 	.byte	0x00, 0xf0, 0x11, 0x00


	//----- nvinfo : EIATTR_KPARAM_INFO
	.align		4
.L_89:
        /*0028*/ 	.byte	0x04, 0x17
        /*002a*/ 	.short	(.L_91 - .L_90)
.L_90:
        /*002c*/ 	.word	0x00000000
        /*0030*/ 	.short	0x0003
        /*0032*/ 	.short	0x0018
        /*0034*/ 	.byte	0x00, 0xf0, 0x11, 0x00


	//----- nvinfo : EIATTR_KPARAM_INFO
	.align		4
.L_91:
        /*0038*/ 	.byte	0x04, 0x17
        /*003a*/ 	.short	(.L_93 - .L_92)
.L_92:
        /*003c*/ 	.word	0x00000000
        /*0040*/ 	.short	0x0002
        /*0042*/ 	.short	0x0010
        /*0044*/ 	.byte	0x00, 0xf5, 0x21, 0x00


	//----- nvinfo : EIATTR_KPARAM_INFO
	.align		4
.L_93:
        /*0048*/ 	.byte	0x04, 0x17
        /*004a*/ 	.short	(.L_95 - .L_94)
.L_94:
        /*004c*/ 	.word	0x00000000
        /*0050*/ 	.short	0x0001
        /*0052*/ 	.short	0x0008
        /*0054*/ 	.byte	0x00, 0xf5, 0x21, 0x00


	//----- nvinfo : EIATTR_KPARAM_INFO
	.align		4
.L_95:
        /*0058*/ 	.byte	0x04, 0x17
        /*005a*/ 	.short	(.L_97 - .L_96)
.L_96:
        /*005c*/ 	.word	0x00000000
        /*0060*/ 	.short	0x0000
        /*0062*/ 	.short	0x0000
        /*0064*/ 	.byte	0x00, 0xf5, 0x21, 0x00


	//----- nvinfo : EIATTR_SPARSE_MMA_MASK
	.align		4
.L_97:
        /*0068*/ 	.byte	0x03, 0x50
        /*006a*/ 	.short	0x0000


	//----- nvinfo : EIATTR_MAXREG_COUNT
	.align		4
        /*006c*/ 	.byte	0x03, 0x1b
        /*006e*/ 	.short	0x00ff


	//----- nvinfo : EIATTR_NUM_BARRIERS
	.align		4
        /*0070*/ 	.byte	0x02, 0x4c
        /*0072*/ 	.byte	0x01
	.zero		1


	//----- nvinfo : EIATTR_MERCURY_ISA_VERSION
	.align		4
        /*0074*/ 	.byte	0x03, 0x5f
        /*0076*/ 	.short	0x0101


	//----- nvinfo : EIATTR_VRC_CTA_INIT_COUNT
	.align		4
        /*0078*/ 	.byte	0x02, 0x4a
	.zero		1
	.zero		1


	//----- nvinfo : EIATTR_EXIT_INSTR_OFFSETS
	.align		4
        /*007c*/ 	.byte	0x04, 0x1c
        /*007e*/ 	.short	(.L_99 - .L_98)


	//   ....[0]....
.L_98:
        /*0080*/ 	.word	0x000006c0


	//   ....[1]....
        /*0084*/ 	.word	0x00000710


	//----- nvinfo : EIATTR_CBANK_PARAM_SIZE
	.align		4
.L_99:
        /*0088*/ 	.byte	0x03, 0x19
        /*008a*/ 	.short	0x0024


	//----- nvinfo : EIATTR_PARAM_CBANK
	.align		4
        /*008c*/ 	.byte	0x04, 0x0a
        /*008e*/ 	.short	(.L_101 - .L_100)
	.align		4
.L_100:
        /*0090*/ 	.word	index@(.nv.constant0.gemm_tiled)
        /*0094*/ 	.short	0x0380
        /*0096*/ 	.short	0x0024


	//----- nvinfo : EIATTR_SW_WAR
	.align		4
.L_101:
        /*0098*/ 	.byte	0x04, 0x36
        /*009a*/ 	.short	(.L_103 - .L_102)
.L_102:
        /*009c*/ 	.word	0x00000008
.L_103:


//--------------------- .nv.callgraph             --------------------------
	.section	.nv.callgraph,"",@"SHT_CUDA_CALLGRAPH"
	.align	4
	.sectionentsize	8
	.align		4
        /*0000*/ 	.word	0x00000000
	.align		4
        /*0004*/ 	.word	0xffffffff
	.align		4
        /*0008*/ 	.word	0x00000000
	.align		4
        /*000c*/ 	.word	0xfffffffe
	.align		4
        /*0010*/ 	.word	0x00000000
	.align		4
        /*0014*/ 	.word	0xfffffffd
	.align		4
        /*0018*/ 	.word	0x00000000
	.align		4
        /*001c*/ 	.word	0xfffffffc


//--------------------- .text.gemm_tiled_relu_optimized --------------------------
	.section	.text.gemm_tiled_relu_optimized,"ax",@progbits
	.align	128
        .global         gemm_tiled_relu_optimized
        .type           gemm_tiled_relu_optimized,@function
        .size           gemm_tiled_relu_optimized,(.L_x_12 - gemm_tiled_relu_optimized)
        .other          gemm_tiled_relu_optimized,@"STO_CUDA_ENTRY STV_DEFAULT"
gemm_tiled_relu_optimized:
.text.gemm_tiled_relu_optimized:
[----:B------:R-:W-:Y:S01]  /*0000*/  LDC R1, c[0x0][0x37c] ;  /* 0x0000df00ff017b82 */ /* 0x000fe20000000800 */
[----:B------:R-:W0:Y:S01]  /*0010*/  S2R R3, SR_CTAID.Y ;  /* 0x0000000000037919 */ /* 0x000e220000002600 */
[----:B------:R-:W1:Y:S01]  /*0020*/  LDCU UR8, c[0x0][0x3a0] ;  /* 0x00007400ff0877ac */ /* 0x000e620008000800 */
[----:B------:R-:W-:Y:S01]  /*0030*/  HFMA2 R16, -RZ, RZ, 0, 0 ;  /* 0x00000000ff107431 */ /* 0x000fe200000001ff */
[----:B------:R-:W0:Y:S01]  /*0040*/  S2R R5, SR_TID.Y ;  /* 0x0000000000057919 */ /* 0x000e220000002200 */
[----:B------:R-:W2:Y:S01]  /*0050*/  LDCU.64 UR6, c[0x0][0x358] ;  /* 0x00006b00ff0677ac */ /* 0x000ea20008000a00 */
[----:B------:R-:W3:Y:S01]  /*0060*/  S2R R13, SR_CTAID.X ;  /* 0x00000000000d7919 */ /* 0x000ee20000002500 */
[----:B------:R-:W3:Y:S01]  /*0070*/  S2R R0, SR_TID.X ;  /* 0x0000000000007919 */ /* 0x000ee20000002100 */
[----:B-1----:R-:W-:Y:S01]  /*0080*/  UISETP.GE.AND UP0, UPT, UR8, -0x1e, UPT ;  /* 0xffffffe20800788c */ /* 0x002fe2000bf06270 */
[----:B0-----:R-:W-:Y:S02]  /*0090*/  LEA R3, R3, R5, 0x5 ;  /* 0x0000000503037211 */ /* 0x001fe400078e28ff */
[----:B---3--:R-:W-:-:S06]  /*00a0*/  LEA R2, R13, R0, 0x5 ;  /* 0x000000000d027211 */ /* 0x008fcc00078e28ff */
[----:B--2---:R-:W-:Y:S05]  /*00b0*/  BRA.U !UP0, `(.L_x_0) ;  /* 0x0000000908307547 */ /* 0x004fea000b800000 */
[----:B------:R-:W0:Y:S01]  /*00c0*/  S2R R11, SR_CgaCtaId ;  /* 0x00000000000b7919 */ /* 0x000e220000008800 */
[----:B------:R-:W1:Y:S01]  /*00d0*/  LDCU UR9, c[0x0][0x39c] ;  /* 0x00007380ff0977ac */ /* 0x000e620008000800 */
[----:B------:R-:W2:Y:S01]  /*00e0*/  LDC R7, c[0x0][0x39c] ;  /* 0x0000e700ff077b82 */ /* 0x000ea20000000800 */
[----:B------:R-:W-:Y:S01]  /*00f0*/  MOV R4, 0x400 ;  /* 0x0000040000047802 */ /* 0x000fe20000000f00 */
[----:B------:R-:W-:Y:S01]  /*0100*/  UIADD3 UR4, UPT, UPT, UR8, -0x1, URZ ;  /* 0xffffffff08047890 */ /* 0x000fe2000fffe0ff */
[----:B------:R-:W-:Y:S01]  /*0110*/  MOV R16, RZ ;  /* 0x000000ff00107202 */ /* 0x000fe20000000f00 */
[----:B------:R-:W3:Y:S01]  /*0120*/  LDCU UR10, c[0x0][0x3a0] ;  /* 0x00007400ff0a77ac */ /* 0x000ee20008000800 */
[----:B------:R-:W-:Y:S01]  /*0130*/  IADD3 R6, PT, PT, R4, 0x1080, RZ ;  /* 0x0000108004067810 */ /* 0x000fe20007ffe0ff */
[----:B------:R-:W-:-:S04]  /*0140*/  USHF.R.S32.HI UR5, URZ, 0x1f, UR4 ;  /* 0x0000001fff057899 */ /* 0x000fc80008011404 */
[----:B------:R-:W-:-:S03]  /*0150*/  ULEA.HI UR5, UR5, UR4, URZ, 0x5 ;  /* 0x0000000405057291 */ /* 0x000fc6000f8f28ff */
[----:B------:R-:W4:Y:S01]  /*0160*/  LDCU UR4, c[0x0][0x398] ;  /* 0x00007300ff0477ac */ /* 0x000f220008000800 */
[----:B-1----:R-:W-:Y:S01]  /*0170*/  IMAD R10, R5, UR9, R0 ;  /* 0x00000009050a7c24 */ /* 0x002fe2000f8e0200 */
[----:B------:R-:W-:-:S04]  /*0180*/  USHF.R.S32.HI UR5, URZ, 0x5, UR5 ;  /* 0x00000005ff057899 */ /* 0x000fc80008011405 */
[----:B------:R-:W-:Y:S01]  /*0190*/  LEA R10, R13, R10, 0x5 ;  /* 0x0000000a0d0a7211 */ /* 0x000fe200078e28ff */
[----:B------:R-:W-:Y:S01]  /*01a0*/  UIADD3 UR5, UPT, UPT, -UR5, URZ, URZ ;  /* 0x000000ff05057290 */ /* 0x000fe2000fffe1ff */
[C---:B0-----:R-:W-:Y:S02]  /*01b0*/  LEA R4, R11.reuse, R4, 0x18 ;  /* 0x000000040b047211 */ /* 0x041fe400078ec0ff */
[----:B------:R-:W-:-:S03]  /*01c0*/  LEA R11, R11, R6, 0x18 ;  /* 0x000000060b0b7211 */ /* 0x000fc600078ec0ff */
[----:B------:R-:W-:Y:S01]  /*01d0*/  IMAD R9, R5, 0x84, R4 ;  /* 0x0000008405097824 */ /* 0x000fe200078e0204 */
[----:B------:R-:W-:Y:S01]  /*01e0*/  LEA R6, R0, R11, 0x2 ;  /* 0x0000000b00067211 */ /* 0x000fe200078e10ff */
[----:B------:R-:W-:-:S03]  /*01f0*/  IMAD R4, R3, UR8, R0 ;  /* 0x0000000803047c24 */ /* 0x000fc6000f8e0200 */
[----:B------:R-:W-:Y:S01]  /*0200*/  LEA R11, R0, R9, 0x2 ;  /* 0x00000009000b7211 */ /* 0x000fe200078e10ff */
[----:B---34-:R-:W-:-:S07]  /*0210*/  IMAD R8, R5, 0x84, R6 ;  /* 0x0000008405087824 */ /* 0x018fce00078e0206 */
.L_x_1:
[----:B------:R-:W-:Y:S02]  /*0220*/  ISETP.GE.AND P1, PT, R0, UR10, PT ;  /* 0x0000000a00007c0c */ /* 0x000fe4000bf26270 */
[----:B------:R-:W-:Y:S02]  /*0230*/  CS2R R18, SRZ ;  /* 0x0000000000127805 */ /* 0x000fe4000001ff00 */
[----:B--2---:R-:W-:Y:S02]  /*0240*/  ISETP.GE.AND P0, PT, R2, R7, PT ;  /* 0x000000070200720c */ /* 0x004fe40003f06270 */
[----:B------:R-:W-:Y:S02]  /*0250*/  ISETP.GE.OR P1, PT, R3, UR4, P1 ;  /* 0x0000000403007c0c */ /* 0x000fe40008f26670 */
[----:B------:R-:W-:-:S11]  /*0260*/  ISETP.GE.OR P0, PT, R5, UR10, P0 ;  /* 0x0000000a05007c0c */ /* 0x000fd60008706670 */
[----:B------:R-:W0:Y:S08]  /*0270*/  @!P1 LDC.64 R14, c[0x0][0x380] ;  /* 0x0000e000ff0e9b82 */ /* 0x000e300000000a00 */
[----:B------:R-:W1:Y:S01]  /*0280*/  @!P0 LDC.64 R12, c[0x0][0x388] ;  /* 0x0000e200ff0c8b82 */ /* 0x000e620000000a00 */
[----:B0-----:R-:W-:-:S05]  /*0290*/  @!P1 IMAD.WIDE R14, R4, 0x4, R14 ;  /* 0x00000004040e9825 */ /* 0x001fca00078e020e */
[----:B------:R-:W2:Y:S01]  /*02a0*/  @!P1 LDG.E R18, desc[UR6][R14.64] ;  /* 0x000000060e129981 */ /* 0x000ea2000c1e1900 */
[----:B-1----:R-:W-:-:S05]  /*02b0*/  @!P0 IMAD.WIDE R12, R10, 0x4, R12 ;  /* 0x000000040a0c8825 */ /* 0x002fca00078e020c */
[----:B------:R-:W3:Y:S01]  /*02c0*/  @!P0 LDG.E R19, desc[UR6][R12.64] ;  /* 0x000000060c138981 */ /* 0x000ee2000c1e1900 */
[----:B------:R-:W-:-:S04]  /*02d0*/  UIADD3 UR5, UPT, UPT, UR5, 0x1, URZ ;  /* 0x0000000105057890 */ /* 0x000fc8000fffe0ff */
[----:B------:R-:W-:Y:S01]  /*02e0*/  UISETP.NE.AND UP0, UPT, UR5, 0x1, UPT ;  /* 0x000000010500788c */ /* 0x000fe2000bf05270 */
[----:B------:R-:W-:Y:S02]  /*02f0*/  IADD3 R0, PT, PT, R0, 0x20, RZ ;  /* 0x0000002000007810 */ /* 0x000fe40007ffe0ff */
[----:B------:R-:W-:Y:S02]  /*0300*/  IADD3 R5, PT, PT, R5, 0x20, RZ ;  /* 0x0000002005057810 */ /* 0x000fe40007ffe0ff */
[----:B------:R-:W-:Y:S02]  /*0310*/  IADD3 R4, PT, PT, R4, 0x20, RZ ;  /* 0x0000002004047810 */ /* 0x000fe40007ffe0ff */
[----:B------:R-:W-:Y:S01]  /*0320*/  LEA R10, R7, R10, 0x5 ;  /* 0x0000000a070a7211 */ /* 0x000fe200078e28ff */
[----:B--2---:R-:W-:Y:S04]  /*0330*/  STS [R11], R18 ;  /* 0x000000120b007388 */ /* 0x004fe80000000800 */
[----:B---3--:R-:W-:Y:S01]  /*0340*/  STS [R8], R19 ;  /* 0x0000001308007388 */ /* 0x008fe20000000800 */
[----:B------:R-:W-:Y:S06]  /*0350*/  BAR.SYNC.DEFER_BLOCKING 0x0 ;  /* 0x0000000000007b1d */ /* 0x000fec0000010000 */
[----:B------:R-:W-:Y:S04]  /*0360*/  LDS R21, [R9] ;  /* 0x0000000009157984 */ /* 0x000fe80000000800 */
[----:B------:R-:W0:Y:S04]  /*0370*/  LDS R20, [R6] ;  /* 0x0000000006147984 */ /* 0x000e280000000800 */
[----:B------:R-:W-:Y:S04]  /*0380*/  LDS R27, [R9+0x4] ;  /* 0x00000400091b7984 */ /* 0x000fe80000000800 */
[----:B------:R-:W1:Y:S04]  /*0390*/  LDS R28, [R6+0x84] ;  /* 0x00008400061c7984 */ /* 0x000e680000000800 */
[----:B------:R-:W-:Y:S04]  /*03a0*/  LDS R26, [R9+0x8] ;  /* 0x00000800091a7984 */ /* 0x000fe80000000800 */
[----:B------:R-:W2:Y:S04]  /*03b0*/  LDS R17, [R6+0x108] ;  /* 0x0001080006117984 */ /* 0x000ea80000000800 */
[----:B------:R-:W-:Y:S04]  /*03c0*/  LDS R14, [R9+0xc] ;  /* 0x00000c00090e7984 */ /* 0x000fe80000000800 */
[----:B------:R-:W3:Y:S04]  /*03d0*/  LDS R13, [R6+0x18c] ;  /* 0x00018c00060d7984 */ /* 0x000ee80000000800 */
[----:B------:R-:W-:Y:S04]  /*03e0*/  LDS R22, [R9+0x10] ;  /* 0x0000100009167984 */ /* 0x000fe80000000800 */
[----:B------:R-:W4:Y:S04]  /*03f0*/  LDS R23, [R6+0x210] ;  /* 0x0002100006177984 */ /* 0x000f280000000800 */
[----:B------:R-:W-:Y:S04]  /*0400*/  LDS R24, [R9+0x14] ;  /* 0x0000140009187984 */ /* 0x000fe80000000800 */
[----:B------:R-:W5:Y:S01]  /*0410*/  LDS R25, [R6+0x294] ;  /* 0x0002940006197984 */ /* 0x000f620000000800 */
[----:B0-----:R-:W-:-:S03]  /*0420*/  FFMA R16, R21, R20, R16 ;  /* 0x0000001415107223 */ /* 0x001fc60000000010 */
[----:B------:R-:W-:Y:S04]  /*0430*/  LDS R20, [R9+0x18] ;  /* 0x0000180009147984 */ /* 0x000fe80000000800 */
[----:B------:R-:W0:Y:S01]  /*0440*/  LDS R21, [R6+0x318] ;  /* 0x0003180006157984 */ /* 0x000e220000000800 */
[----:B-1----:R-:W-:-:S03]  /*0450*/  FFMA R27, R27, R28, R16 ;  /* 0x0000001c1b1b7223 */ /* 0x002fc60000000010 */
[----:B------:R-:W-:Y:S04]  /*0460*/  LDS R18, [R9+0x1c] ;  /* 0x00001c0009127984 */ /* 0x000fe80000000800 */
[----:B------:R-:W1:Y:S01]  /*0470*/  LDS R19, [R6+0x39c] ;  /* 0x00039c0006137984 */ /* 0x000e620000000800 */
[----:B--2---:R-:W-:-:S03]  /*0480*/  FFMA R27, R26, R17, R27 ;  /* 0x000000111a1b7223 */ /* 0x004fc6000000001b */
[----:B------:R-:W-:Y:S04]  /*0490*/  LDS R16, [R9+0x20] ;  /* 0x0000200009107984 */ /* 0x000fe80000000800 */
[----:B------:R-:W2:Y:S01]  /*04a0*/  LDS R17, [R6+0x420] ;  /* 0x0004200006117984 */ /* 0x000ea20000000800 */
[----:B---3--:R-:W-:-:S03]  /*04b0*/  FFMA R27, R14, R13, R27 ;  /* 0x0000000d0e1b7223 */ /* 0x008fc6000000001b */
[----:B------:R-:W-:Y:S04]  /*04c0*/  LDS R14, [R9+0x24] ;  /* 0x00002400090e7984 */ /* 0x000fe80000000800 */
[----:B------:R-:W3:Y:S04]  /*04d0*/  LDS R15, [R6+0x4a4] ;  /* 0x0004a400060f7984 */ /* 0x000ee80000000800 */
[----:B------:R-:W-:Y:S04]  /*04e0*/  LDS R12, [R9+0x28] ;  /* 0x00002800090c7984 */ /* 0x000fe80000000800 */
[----:B------:R-:W3:Y:S01]  /*04f0*/  LDS R13, [R6+0x528] ;  /* 0x00052800060d7984 */ /* 0x000ee20000000800 */
[----:B----4-:R-:W-:-:S03]  /*0500*/  FFMA R23, R22, R23, R27 ;  /* 0x0000001716177223 */ /* 0x010fc6000000001b */
[----:B------:R-:W-:Y:S01]  /*0510*/  LDS R22, [R9+0x2c] ;  /* 0x00002c0009167984 */ /* 0x000fe20000000800 */
[----:B-----5:R-:W-:-:S03]  /*0520*/  FFMA R25, R24, R25, R23 ;  /* 0x0000001918197223 */ /* 0x020fc60000000017 */
[----:B------:R-:W4:Y:S01]  /*0530*/  LDS R23, [R6+0x5ac] ;  /* 0x0005ac0006177984 */ /* 0x000f220000000800 */
        /* <DEDUP_REMOVED lines=11> */
[----:B------:R-:W3:Y:S01]  /*05f0*/  LDS R17, [R6+0x7bc] ;  /* 0x0007bc0006117984 */ /* 0x000ee20000000800 */
[----:B------:R-:W-:-:S03]  /*0600*/  FFMA R27, R12, R13, R15 ;  /* 0x0000000d0c1b7223 */ /* 0x000fc6000000000f */
[----:B------:R-:W-:Y:S04]  /*0610*/  LDS R12, [R9+0x40] ;  /* 0x00004000090c7984 */ /* 0x000fe80000000800 */
[----:B------:R-:W5:Y:S04]  /*0620*/  LDS R13, [R6+0x840] ;  /* 0x00084000060d7984 */ /* 0x000f680000000800 */
[----:B------:R-:W-:Y:S04]  /*0630*/  LDS R14, [R9+0x44] ;  /* 0x00004400090e7984 */ /* 0x000fe80000000800 */
[----:B------:R-:W5:Y:S01]  /*0640*/  LDS R15, [R6+0x8c4] ;  /* 0x0008c400060f7984 */ /* 0x000f620000000800 */
[----:B----4-:R-:W-:-:S03]  /*0650*/  FFMA R23, R22, R23, R27 ;  /* 0x0000001716177223 */ /* 0x010fc6000000001b */
[----:B------:R-:W-:Y:S01]  /*0660*/  LDS R22, [R6+0x948] ;  /* 0x0009480006167984 */ /* 0x000fe20000000800 */
[----:B0-----:R-:W-:-:S03]  /*0670*/  FFMA R25, R24, R25, R23 ;  /* 0x0000001918197223 */ /* 0x001fc60000000017 */
        /* <DEDUP_REMOVED lines=10> */
[----:B-----5:R-:W-:-:S03]  /*0720*/  FFMA R25, R12, R13, R25 ;  /* 0x0000000d0c197223 */ /* 0x020fc60000000019 */
[----:B------:R-:W-:Y:S04]  /*0730*/  LDS R13, [R9+0x58] ;  /* 0x00005800090d7984 */ /* 0x000fe80000000800 */
[----:B------:R-:W4:Y:S01]  /*0740*/  LDS R12, [R6+0xb58] ;  /* 0x000b5800060c7984 */ /* 0x000f220000000800 */
[----:B------:R-:W-:-:S03]  /*0750*/  FFMA R26, R14, R15, R25 ;  /* 0x0000000f0e1a7223 */ /* 0x000fc60000000019 */
[----:B------:R-:W-:Y:S04]  /*0760*/  LDS R25, [R9+0x5c] ;  /* 0x00005c0009197984 */ /* 0x000fe80000000800 */
[----:B------:R-:W5:Y:S04]  /*0770*/  LDS R24, [R6+0xbdc] ;  /* 0x000bdc0006187984 */ /* 0x000f680000000800 */
[----:B------:R-:W-:Y:S04]  /*0780*/  LDS R15, [R9+0x60] ;  /* 0x00006000090f7984 */ /* 0x000fe80000000800 */
[----:B------:R-:W5:Y:S01]  /*0790*/  LDS R14, [R6+0xc60] ;  /* 0x000c6000060e7984 */ /* 0x000f620000000800 */
[----:B0-----:R-:W-:-:S04]  /*07a0*/  FFMA R23, R23, R22, R26 ;  /* 0x0000001617177223 */ /* 0x001fc8000000001a */
[----:B-1----:R-:W-:Y:S02]  /*07b0*/  FFMA R23, R20, R21, R23 ;  /* 0x0000001514177223 */ /* 0x002fe40000000017 */
[----:B------:R-:W-:Y:S02]  /*07c0*/  LDS R21, [R9+0x64] ;  /* 0x0000640009157984 */ /* 0x000fe40000000800 */
[----:B--2---:R-:W-:Y:S02]  /*07d0*/  FFMA R22, R18, R19, R23 ;  /* 0x0000001312167223 */ /* 0x004fe40000000017 */
[----:B------:R-:W0:Y:S04]  /*07e0*/  LDS R20, [R6+0xce4] ;  /* 0x000ce40006147984 */ /* 0x000e280000000800 */
[----:B------:R-:W-:Y:S01]  /*07f0*/  LDS R18, [R9+0x68] ;  /* 0x0000680009127984 */ /* 0x000fe20000000800 */
[----:B---3--:R-:W-:-:S03]  /*0800*/  FFMA R22, R17, R16, R22 ;  /* 0x0000001011167223 */ /* 0x008fc60000000016 */
[----:B------:R-:W1:Y:S04]  /*0810*/  LDS R19, [R6+0xd68] ;  /* 0x000d680006137984 */ /* 0x000e680000000800 */
[----:B------:R-:W-:Y:S01]  /*0820*/  LDS R16, [R9+0x6c] ;  /* 0x00006c0009107984 */ /* 0x000fe20000000800 */
[----:B----4-:R-:W-:-:S03]  /*0830*/  FFMA R22, R13, R12, R22 ;  /* 0x0000000c0d167223 */ /* 0x010fc60000000016 */
[----:B------:R-:W2:Y:S04]  /*0840*/  LDS R17, [R6+0xdec] ;  /* 0x000dec0006117984 */ /* 0x000ea80000000800 */
[----:B------:R-:W-:Y:S01]  /*0850*/  LDS R12, [R9+0x70] ;  /* 0x00007000090c7984 */ /* 0x000fe20000000800 */
[----:B-----5:R-:W-:-:S03]  /*0860*/  FFMA R24, R25, R24, R22 ;  /* 0x0000001819187223 */ /* 0x020fc60000000016 */
[----:B------:R-:W3:Y:S04]  /*0870*/  LDS R13, [R6+0xe70] ;  /* 0x000e7000060d7984 */ /* 0x000ee80000000800 */
[----:B------:R-:W-:Y:S01]  /*0880*/  LDS R22, [R9+0x74] ;  /* 0x0000740009167984 */ /* 0x000fe20000000800 */
[----:B------:R-:W-:-:S03]  /*0890*/  FFMA R26, R15, R14, R24 ;  /* 0x0000000e0f1a7223 */ /* 0x000fc60000000018 */
[----:B------:R-:W4:Y:S04]  /*08a0*/  LDS R23, [R6+0xef4] ;  /* 0x000ef40006177984 */ /* 0x000f280000000800 */
[----:B------:R-:W-:Y:S04]  /*08b0*/  LDS R24, [R9+0x78] ;  /* 0x0000780009187984 */ /* 0x000fe80000000800 */
[----:B------:R-:W5:Y:S04]  /*08c0*/  LDS R25, [R6+0xf78] ;  /* 0x000f780006197984 */ /* 0x000f680000000800 */
[----:B------:R-:W-:Y:S04]  /*08d0*/  LDS R14, [R9+0x7c] ;  /* 0x00007c00090e7984 */ /* 0x000fe80000000800 */
[----:B------:R-:W5:Y:S01]  /*08e0*/  LDS R15, [R6+0xffc] ;  /* 0x000ffc00060f7984 */ /* 0x000f620000000800 */
[----:B0-----:R-:W-:-:S04]  /*08f0*/  FFMA R21, R21, R20, R26 ;  /* 0x0000001415157223 */ /* 0x001fc8000000001a */
[----:B-1----:R-:W-:-:S04]  /*0900*/  FFMA R19, R18, R19, R21 ;  /* 0x0000001312137223 */ /* 0x002fc80000000015 */
[----:B--2---:R-:W-:-:S04]  /*0910*/  FFMA R17, R16, R17, R19 ;  /* 0x0000001110117223 */ /* 0x004fc80000000013 */
[----:B---3--:R-:W-:-:S04]  /*0920*/  FFMA R13, R12, R13, R17 ;  /* 0x0000000d0c0d7223 */ /* 0x008fc80000000011 */
[----:B----4-:R-:W-:-:S04]  /*0930*/  FFMA R13, R22, R23, R13 ;  /* 0x00000017160d7223 */ /* 0x010fc8000000000d */
[----:B-----5:R-:W-:-:S04]  /*0940*/  FFMA R13, R24, R25, R13 ;  /* 0x00000019180d7223 */ /* 0x020fc8000000000d */
[----:B------:R-:W-:Y:S01]  /*0950*/  FFMA R16, R14, R15, R13 ;  /* 0x0000000f0e107223 */ /* 0x000fe2000000000d */
[----:B------:R-:W-:Y:S06]  /*0960*/  BAR.SYNC.DEFER_BLOCKING 0x0 ;  /* 0x0000000000007b1d */ /* 0x000fec0000010000 */
[----:B------:R-:W-:Y:S05]  /*0970*/  BRA.U UP0, `(.L_x_1) ;  /* 0xfffffff900287547 */ /* 0x000fea000b83ffff */
.L_x_0:
[----:B------:R-:W0:Y:S02]  /*0980*/  LDCU.64 UR8, c[0x0][0x398] ;  /* 0x00007300ff0877ac */ /* 0x000e240008000a00 */
[----:B0-----:R-:W-:-:S04]  /*0990*/  ISETP.GE.AND P0, PT, R2, UR9, PT ;  /* 0x0000000902007c0c */ /* 0x001fc8000bf06270 */
[----:B------:R-:W-:-:S13]  /*09a0*/  ISETP.GE.OR P0, PT, R3, UR8, P0 ;  /* 0x0000000803007c0c */ /* 0x000fda0008706670 */
[----:B------:R-:W-:Y:S05]  /*09b0*/  @P0 EXIT ;  /* 0x000000000000094d */ /* 0x000fea0003800000 */
[----:B------:R-:W0:Y:S01]  /*09c0*/  LDC.64 R4, c[0x0][0x390] ;  /* 0x0000e400ff047b82 */ /* 0x000e220000000a00 */
[----:B------:R-:W-:Y:S01]  /*09d0*/  IMAD R3, R3, UR9, R2 ;  /* 0x0000000903037c24 */ /* 0x000fe2000f8e0202 */
[----:B------:R-:W-:-:S03]  /*09e0*/  FMNMX R7, RZ, R16, !PT ;  /* 0x00000010ff077209 */ /* 0x000fc60007800000 */
[----:B0-----:R-:W-:-:S05]  /*09f0*/  IMAD.WIDE.U32 R2, R3, 0x4, R4 ;  /* 0x0000000403027825 */ /* 0x001fca00078e0004 */
[----:B------:R-:W-:Y:S01]  /*0a00*/  STG.E desc[UR6][R2.64], R7 ;  /* 0x0000000702007986 */ /* 0x000fe2000c101906 */
[----:B------:R-:W-:Y:S05]  /*0a10*/  EXIT ;  /* 0x000000000000794d */ /* 0x000fea0003800000 */
.L_x_2:
[----:B------:R-:W-:-:S00]  /*0a20*/  BRA `(.L_x_2) ;  /* 0xfffffffc00fc7947 */ /* 0x000fc0000383ffff */
[----:B------:R-:W-:-:S00]  /*0a30*/  NOP ;  /* 0x0000000000007918 */ /* 0x000fc00000000000 */
        /* <DEDUP_REMOVED lines=12> */
.L_x_12:


//--------------------- .text.gemm_tiled_optimized --------------------------
	.section	.text.gemm_tiled_optimized,"ax",@progbits
	.align	128
        .global         gemm_tiled_optimized
        .type           gemm_tiled_optimized,@function
        .size           gemm_tiled_optimized,(.L_x_13 - gemm_tiled_optimized)
        .other          gemm_tiled_optimized,@"STO_CUDA_ENTRY STV_DEFAULT"
gemm_tiled_optimized:
.text.gemm_tiled_optimized:
        /* <DEDUP_REMOVED lines=34> */
.L_x_4:
        /* <DEDUP_REMOVED lines=118> */
.L_x_3:
[----:B------:R-:W0:Y:S02]  /*0980*/  LDCU.64 UR8, c[0x0][0x398] ;  /* 0x00007300ff0877ac */ /* 0x000e240008000a00 */
[----:B0-----:R-:W-:-:S04]  /*0990*/  ISETP.GE.AND P0, PT, R2, UR9, PT ;  /* 0x0000000902007c0c */ /* 0x001fc8000bf06270 */
[----:B------:R-:W-:-:S13]  /*09a0*/  ISETP.GE.OR P0, PT, R3, UR8, P0 ;  /* 0x0000000803007c0c */ /* 0x000fda0008706670 */
[----:B------:R-:W-:Y:S05]  /*09b0*/  @P0 EXIT ;  /* 0x000000000000094d */ /* 0x000fea0003800000 */
[----:B------:R-:W0:Y:S01]  /*09c0*/  LDC.64 R4, c[0x0][0x390] ;  /* 0x0000e400ff047b82 */ /* 0x000e220000000a00 */
[----:B------:R-:W-:-:S04]  /*09d0*/  IMAD R3, R3, UR9, R2 ;  /* 0x0000000903037c24 */ /* 0x000fc8000f8e0202 */
[----:B0-----:R-:W-:-:S05]  /*09e0*/  IMAD.WIDE.U32 R2, R3, 0x4, R4 ;  /* 0x0000000403027825 */ /* 0x001fca00078e0004 */
[----:B------:R-:W-:Y:S01]  /*09f0*/  STG.E desc[UR6][R2.64], R16 ;  /* 0x0000001002007986 */ /* 0x000fe2000c101906 */
[----:B------:R-:W-:Y:S05]  /*0a00*/  EXIT ;  /* 0x000000000000794d */ /* 0x000fea0003800000 */
.L_x_5:
        /* <DEDUP_REMOVED lines=15> */
.L_x_13:


//--------------------- .text.gemm_tiled_relu     --------------------------
	.section	.text.gemm_tiled_relu,"ax",@progbits
	.align	128
        .global         gemm_tiled_relu
        .type           gemm_tiled_relu,@function
        .size           gemm_tiled_relu,(.L_x_14 - gemm_tiled_relu)
        .other          gemm_tiled_relu,@"STO_CUDA_ENTRY STV_DEFAULT"
gemm_tiled_relu:
.text.gemm_tiled_relu:
        /* <DEDUP_REMOVED lines=23> */
[----:B------:R-:W-:-:S04]  /*0170*/  USHF.R.S32.HI UR5, URZ, 0x4, UR5 ;  /* 0x00000004ff057899 */ /* 0x000fc80008011405 */
[----:B------:R-:W-:Y:S01]  /*0180*/  UIADD3 UR5, UPT, UPT, -UR5, URZ, URZ ;  /* 0x000000ff05057290 */ /* 0x000fe2000fffe1ff */
[C---:B0-----:R-:W-:Y:S02]  /*0190*/  LEA R7, R9.reuse, R6, 0x18 ;  /* 0x0000000609077211 */ /* 0x041fe400078ec0ff */
[----:B------:R-:W-:Y:S01]  /*01a0*/  LEA R8, R9, R8, 0x18 ;  /* 0x0000000809087211 */ /* 0x000fe200078ec0ff */
[C---:B-1----:R-:W-:Y:S02]  /*01b0*/  IMAD R9, R4.reuse, UR9, R5 ;  /* 0x0000000904097c24 */ /* 0x042fe4000f8e0205 */
[----:B------:R-:W-:Y:S01]  /*01c0*/  IMAD R6, R4, 0x44, R7 ;  /* 0x0000004404067824 */ /* 0x000fe200078e0207 */
[C---:B------:R-:W-:Y:S01]  /*01d0*/  LEA R7, R5.reuse, R8, 0x2 ;  /* 0x0000000805077211 */ /* 0x040fe200078e10ff */
[----:B------:R-:W-:Y:S01]  /*01e0*/  IMAD R8, R0, UR8, R5 ;  /* 0x0000000800087c24 */ /* 0x000fe2000f8e0205 */
[----:B------:R-:W-:Y:S02]  /*01f0*/  LEA R9, R10, R9, 0x4 ;  /* 0x000000090a097211 */ /* 0x000fe400078e20ff */
[----:B------:R-:W-:Y:S01]  /*0200*/  LEA R10, R5, R6, 0x2 ;  /* 0x00000006050a7211 */ /* 0x000fe200078e10ff */
[----:B---34-:R-:W-:-:S07]  /*0210*/  IMAD R11, R4, 0x44, R7 ;  /* 0x00000044040b7824 */ /* 0x018fce00078e0207 */
.L_x_7:
[----:B------:R-:W-:Y:S01]  /*0220*/  ISETP.GE.AND P1, PT, R5, UR10, PT ;  /* 0x0000000a05007c0c */ /* 0x000fe2000bf26270 */
[----:B------:R-:W-:Y:S01]  /*0230*/  HFMA2 R18, -RZ, RZ, 0, 0 ;  /* 0x00000000ff127431 */ /* 0x000fe200000001ff */
[----:B--2---:R-:W-:Y:S02]  /*0240*/  ISETP.GE.AND P0, PT, R3, R2, PT ;  /* 0x000000020300720c */ /* 0x004fe40003f06270 */
[----:B------:R-:W-:Y:S02]  /*0250*/  ISETP.GE.OR P1, PT, R0, UR4, P1 ;  /* 0x0000000400007c0c */ /* 0x000fe40008f26670 */
[----:B------:R-:W-:Y:S02]  /*0260*/  ISETP.GE.OR P0, PT, R4, UR10, P0 ;  /* 0x0000000a04007c0c */ /* 0x000fe40008706670 */
[----:B------:R-:W-:-:S09]  /*0270*/  MOV R17, RZ ;  /* 0x000000ff00117202 */ /* 0x000fd20000000f00 */
        /* <DEDUP_REMOVED lines=26> */
[----:B------:R-:W5:Y:S04]  /*0420*/  LDS R19, [R7+0x154] ;  /* 0x0001540007137984 */ /* 0x000f680000000800 */
[----:B------:R-:W-:Y:S04]  /*0430*/  LDS R12, [R6+0x18] ;  /* 0x00001800060c7984 */ /* 0x000fe80000000800 */
[----:B------:R-:W5:Y:S04]  /*0440*/  LDS R13, [R7+0x198] ;  /* 0x00019800070d7984 */ /* 0x000f680000000800 */
[----:B------:R-:W-:Y:S04]  /*0450*/  LDS R14, [R6+0x1c] ;  /* 0x00001c00060e7984 */ /* 0x000fe80000000800 */
[----:B------:R-:W5:Y:S01]  /*0460*/  LDS R15, [R7+0x1dc] ;  /* 0x0001dc00070f7984 */ /* 0x000f620000000800 */
[----:B0-----:R-:W-:-:S03]  /*0470*/  FFMA R26, R27, R26, R16 ;  /* 0x0000001a1b1a7223 */ /* 0x001fc60000000010 */
[----:B------:R-:W-:Y:S04]  /*0480*/  LDS R16, [R6+0x20] ;  /* 0x0000200006107984 */ /* 0x000fe80000000800 */
[----:B------:R-:W0:Y:S01]  /*0490*/  LDS R17, [R7+0x220] ;  /* 0x0002200007117984 */ /* 0x000e220000000800 */
[----:B-1----:R-:W-:-:S04]  /*04a0*/  FFMA R29, R29, R28, R26 ;  /* 0x0000001c1d1d7223 */ /* 0x002fc8000000001a */
[----:B--2---:R-:W-:Y:S02]  /*04b0*/  FFMA R21, R20, R21, R29 ;  /* 0x0000001514157223 */ /* 0x004fe4000000001d */
[----:B------:R-:W-:Y:S02]  /*04c0*/  LDS R20, [R7+0x264] ;  /* 0x0002640007147984 */ /* 0x000fe40000000800 */
[----:B---3--:R-:W-:Y:S02]  /*04d0*/  FFMA R25, R24, R25, R21 ;  /* 0x0000001918197223 */ /* 0x008fe40000000015 */
[----:B------:R-:W1:Y:S02]  /*04e0*/  LDS R21, [R6+0x24] ;  /* 0x0000240006157984 */ /* 0x000e640000000800 */
[----:B----4-:R-:W-:Y:S02]  /*04f0*/  FFMA R25, R22, R23, R25 ;  /* 0x0000001716197223 */ /* 0x010fe40000000019 */
[----:B------:R-:W-:Y:S02]  /*0500*/  LDS R22, [R6+0x28] ;  /* 0x0000280006167984 */ /* 0x000fe40000000800 */
[----:B-----5:R-:W-:-:S02]  /*0510*/  FFMA R25, R18, R19, R25 ;  /* 0x0000001312197223 */ /* 0x020fc40000000019 */
[----:B------:R-:W2:Y:S04]  /*0520*/  LDS R23, [R7+0x2a8] ;  /* 0x0002a80007177984 */ /* 0x000ea80000000800 */
[----:B------:R-:W-:Y:S01]  /*0530*/  LDS R18, [R6+0x2c] ;  /* 0x00002c0006127984 */ /* 0x000fe20000000800 */
[----:B------:R-:W-:-:S03]  /*0540*/  FFMA R25, R12, R13, R25 ;  /* 0x0000000d0c197223 */ /* 0x000fc60000000019 */
[----:B------:R-:W3:Y:S04]  /*0550*/  LDS R19, [R7+0x2ec] ;  /* 0x0002ec0007137984 */ /* 0x000ee80000000800 */
[----:B------:R-:W-:Y:S01]  /*0560*/  LDS R12, [R6+0x30] ;  /* 0x00003000060c7984 */ /* 0x000fe20000000800 */
[----:B------:R-:W-:-:S03]  /*0570*/  FFMA R25, R14, R15, R25 ;  /* 0x0000000f0e197223 */ /* 0x000fc60000000019 */
[----:B------:R-:W4:Y:S04]  /*0580*/  LDS R13, [R7+0x330] ;  /* 0x00033000070d7984 */ /* 0x000f280000000800 */
[----:B------:R-:W-:Y:S01]  /*0590*/  LDS R14, [R6+0x34] ;  /* 0x00003400060e7984 */ /* 0x000fe20000000800 */
[----:B0-----:R-:W-:-:S03]  /*05a0*/  FFMA R26, R16, R17, R25 ;  /* 0x00000011101a7223 */ /* 0x001fc60000000019 */
[----:B------:R-:W0:Y:S04]  /*05b0*/  LDS R15, [R7+0x374] ;  /* 0x00037400070f7984 */ /* 0x000e280000000800 */
[----:B------:R-:W-:Y:S04]  /*05c0*/  LDS R24, [R6+0x38] ;  /* 0x0000380006187984 */ /* 0x000fe80000000800 */
[----:B------:R-:W5:Y:S04]  /*05d0*/  LDS R25, [R7+0x3b8] ;  /* 0x0003b80007197984 */ /* 0x000f680000000800 */
[----:B------:R-:W-:Y:S04]  /*05e0*/  LDS R16, [R6+0x3c] ;  /* 0x00003c0006107984 */ /* 0x000fe80000000800 */
[----:B------:R-:W5:Y:S01]  /*05f0*/  LDS R17, [R7+0x3fc] ;  /* 0x0003fc0007117984 */ /* 0x000f620000000800 */
[----:B-1----:R-:W-:-:S04]  /*0600*/  FFMA R21, R21, R20, R26 ;  /* 0x0000001415157223 */ /* 0x002fc8000000001a */
[----:B--2---:R-:W-:-:S04]  /*0610*/  FFMA R21, R22, R23, R21 ;  /* 0x0000001716157223 */ /* 0x004fc80000000015 */
[----:B---3--:R-:W-:-:S04]  /*0620*/  FFMA R19, R18, R19, R21 ;  /* 0x0000001312137223 */ /* 0x008fc80000000015 */
[----:B----4-:R-:W-:-:S04]  /*0630*/  FFMA R13, R12, R13, R19 ;  /* 0x0000000d0c0d7223 */ /* 0x010fc80000000013 */
[----:B0-----:R-:W-:-:S04]  /*0640*/  FFMA R13, R14, R15, R13 ;  /* 0x0000000f0e0d7223 */ /* 0x001fc8000000000d */
[----:B-----5:R-:W-:-:S04]  /*0650*/  FFMA R13, R24, R25, R13 ;  /* 0x00000019180d7223 */ /* 0x020fc8000000000d */
[----:B------:R-:W-:Y:S01]  /*0660*/  FFMA R16, R16, R17, R13 ;  /* 0x0000001110107223 */ /* 0x000fe2000000000d */
[----:B------:R-:W-:Y:S06]  /*0670*/  BAR.SYNC.DEFER_BLOCKING 0x0 ;  /* 0x0000000000007b1d */ /* 0x000fec0000010000 */
[----:B------:R-:W-:Y:S05]  /*0680*/  BRA.U UP0, `(.L_x_7) ;  /* 0xfffffff900e47547 */ /* 0x000fea000b83ffff */
.L_x_6:
        /* <DEDUP_REMOVED lines=10> */
.L_x_8:
        /* <DEDUP_REMOVED lines=13> */
.L_x_14:


//--------------------- .text.gemm_tiled          --------------------------
	.section	.text.gemm_tiled,"ax",@progbits
	.align	128
        .global         gemm_tiled
        .type           gemm_tiled,@function
        .size           gemm_tiled,(.L_x_15 - gemm_tiled)
        .other          gemm_tiled,@"STO_CUDA_ENTRY STV_DEFAULT"
gemm_tiled:
.text.gemm_tiled:
        /* <DEDUP_REMOVED lines=34> */
.L_x_10:
        /* <DEDUP_REMOVED lines=71> */
.L_x_9:
        /* <DEDUP_REMOVED lines=9> */
.L_x_11:
        /* <DEDUP_REMOVED lines=14> */
.L_x_15:


//--------------------- .nv.shared.gemm_tiled_relu_optimized --------------------------
	.section	.nv.shared.gemm_tiled_relu_optimized,"aw",@nobits
	.sectionflags	@""
	.align	4
.nv.shared.gemm_tiled_relu_optimized:
	.zero		9472


//--------------------- .nv.shared.reserved.0     --------------------------
	.section	.nv.shared.reserved.0,"aw",@nobits
	.weak		__nv_reservedSMEM_offset_0_alias
	.size		__nv_reservedSMEM_offset_0_alias, 0, 64
	.other		__nv_reservedSMEM_offset_0_alias,@"STO_CUDA_RESERVED_SHARED STV_DEFAULT"
__nv_reservedSMEM_offset_0_alias:
	.zero		0
	.zero		64


//--------------------- .nv.shared.gemm_tiled_optimized --------------------------
	.section	.nv.shared.gemm_tiled_optimized,"aw",@nobits
	.sectionflags	@""
	.align	4
.nv.shared.gemm_tiled_optimized:
	.zero		9472


//--------------------- .nv.shared.gemm_tiled_relu --------------------------
	.section	.nv.shared.gemm_tiled_relu,"aw",@nobits
	.sectionflags	@""
	.align	4
.nv.shared.gemm_tiled_relu:
	.zero		3200


//--------------------- .nv.shared.gemm_tiled     --------------------------
	.section	.nv.shared.gemm_tiled,"aw",@nobits
	.sectionflags	@""
	.align	4
.nv.shared.gemm_tiled:
	.zero		3200


//--------------------- .nv.constant0.gemm_tiled_relu_optimized --------------------------
	.section	.nv.constant0.gemm_tiled_relu_optimized,"a",@progbits
	.sectionflags	@""
	.align	4
.nv.constant0.gemm_tiled_relu_optimized:
	.zero		932


//--------------------- .nv.constant0.gemm_tiled_optimized --------------------------
	.section	.nv.constant0.gemm_tiled_optimized,"a",@progbits
	.sectionflags	@""
	.align	4
.nv.constant0.gemm_tiled_optimized:
	.zero		932


//--------------------- .nv.constant0.gemm_tiled_relu --------------------------
	.section	.nv.constant0.gemm_tiled_relu,"a",@progbits
	.sectionflags	@""
	.align	4
.nv.constant0.gemm_tiled_relu:
	.zero		932


//--------------------- .nv.constant0.gemm_tiled  --------------------------
	.section	.nv.constant0.gemm_tiled,"a",@progbits
	.sectionflags	@""
	.align	4
.nv.constant0.gemm_tiled:
	.zero		932


//--------------------- SYMBOLS --------------------------

	.type		.nv.reservedSmem.offset0,@object
	.size		.nv.reservedSmem.offset0,0x4
	.type		.nv.reservedSmem.cap,@object
	.size		.nv.reservedSmem.cap,0x4
